	.target	sm_90a

	.elftype	@"ET_EXEC"


//--------------------- .note.nv.tkinfo           --------------------------
	.section	.note.nv.tkinfo,"",@"SHT_NOTE"
	.sectionflags	@"SHF_NOTE_NV_TKINFO"
	.tkinfo
        /*0018*/ 	.word	0x00000002
        /*0030*/ 	.string	""
        /*0030*/ 	.string	"ptxas"
        /*0030*/ 	.string	"Cuda compilation tools, release 13.0, V13.0.88"
        /*0030*/ 	.string	"Build cuda_13.0.r13.0/compiler.36424714_0"
        /*0030*/ 	.string	"-arch sm_90a -m 64 "



//--------------------- .note.nv.cuinfo           --------------------------
	.section	.note.nv.cuinfo,"",@"SHT_NOTE"
	.sectionflags	@"SHF_NOTE_NV_CUINFO"
        /*0018*/ 	.short	0x0002
        /*001a*/ 	.short	0x005a
        /*001c*/ 	.short	0x0082
	.zero		2


//--------------------- .nv.info                  --------------------------
	.section	.nv.info,"",@"SHT_CUDA_INFO"
	.align	4


	//----- nvinfo : EIATTR_REGCOUNT
	.align		4
        /*0000*/ 	.byte	0x04, 0x2f
        /*0002*/ 	.short	(.L_15 - .L_14)
	.align		4
.L_14:
        /*0004*/ 	.word	index@(_ZN7cutlass13device_kernelINS_4gemm6kernel13GemmUniversalIN4cute5tupleIJiiiiEEENS1_10collective13CollectiveMmaINS1_34MainloopSm90TmaGmmaWarpSpecializedILi3ENS5_IJNS4_1CILi1EEESB_SB_EEENS1_35KernelTmaWarpSpecializedCooperativeEEENS5_IJNSA_ILi128EEENSA_ILi256EEENSA_ILi32EEEEEEfNS5_IJlSB_lEEEfSJ_NS4_8TiledMMAINS4_8MMA_AtomIJNS4_4SM904GMMA30MMA_64x256x8_F32TF32TF32_SS_TNILNSN_7ScaleInE1ELSP_1EEEEEENS4_6LayoutINS5_IJNSA_ILi2EEESB_SB_EEENS5_IJSB_NSA_ILi0EEESV_EEEEENS5_IJNS4_10UnderscoreESY_SY_EEEEENS4_13SM90_TMA_LOADENS4_14ComposedLayoutINS4_7SwizzleILi3ELi4ELi3EEENS4_18smem_ptr_flag_bitsILi32EEENSS_INS5_IJNSA_ILi8EEESH_EEENS5_IJSH_SB_EEEEEEEvNS4_8identityES11_S1B_vS1C_EENS_8epilogue10collective6detail29Sm90TmaWarpSpecializedAdapterINS1F_15DefaultEpilogueIfSJ_SJ_NS1E_6thread17LinearCombinationIfLi1EffLNS1J_9ScaleType4KindE0ELNS_15FloatRoundStyleE2EfEENS1_15EpilogueDefaultEEEEEvvEEEEvNT_6ParamsE)
        /*0008*/ 	.word	0x000000a8


	//----- nvinfo : EIATTR_FRAME_SIZE
	.align		4
.L_15:
        /*000c*/ 	.byte	0x04, 0x11
        /*000e*/ 	.short	(.L_17 - .L_16)
	.align		4
.L_16:
        /*0010*/ 	.word	index@(_ZN7cutlass13device_kernelINS_4gemm6kernel13GemmUniversalIN4cute5tupleIJiiiiEEENS1_10collective13CollectiveMmaINS1_34MainloopSm90TmaGmmaWarpSpecializedILi3ENS5_IJNS4_1CILi1EEESB_SB_EEENS1_35KernelTmaWarpSpecializedCooperativeEEENS5_IJNSA_ILi128EEENSA_ILi256EEENSA_ILi32EEEEEEfNS5_IJlSB_lEEEfSJ_NS4_8TiledMMAINS4_8MMA_AtomIJNS4_4SM904GMMA30MMA_64x256x8_F32TF32TF32_SS_TNILNSN_7ScaleInE1ELSP_1EEEEEENS4_6LayoutINS5_IJNSA_ILi2EEESB_SB_EEENS5_IJSB_NSA_ILi0EEESV_EEEEENS5_IJNS4_10UnderscoreESY_SY_EEEEENS4_13SM90_TMA_LOADENS4_14ComposedLayoutINS4_7SwizzleILi3ELi4ELi3EEENS4_18smem_ptr_flag_bitsILi32EEENSS_INS5_IJNSA_ILi8EEESH_EEENS5_IJSH_SB_EEEEEEEvNS4_8identityES11_S1B_vS1C_EENS_8epilogue10collective6detail29Sm90TmaWarpSpecializedAdapterINS1F_15DefaultEpilogueIfSJ_SJ_NS1E_6thread17LinearCombinationIfLi1EffLNS1J_9ScaleType4KindE0ELNS_15FloatRoundStyleE2EfEENS1_15EpilogueDefaultEEEEEvvEEEEvNT_6ParamsE)
        /*0014*/ 	.word	0x00000000


	//----- nvinfo : EIATTR_MIN_STACK_SIZE
	.align		4
.L_17:
        /*0018*/ 	.byte	0x04, 0x12
        /*001a*/ 	.short	(.L_19 - .L_18)
	.align		4
.L_18:
        /*001c*/ 	.word	index@(_ZN7cutlass13device_kernelINS_4gemm6kernel13GemmUniversalIN4cute5tupleIJiiiiEEENS1_10collective13CollectiveMmaINS1_34MainloopSm90TmaGmmaWarpSpecializedILi3ENS5_IJNS4_1CILi1EEESB_SB_EEENS1_35KernelTmaWarpSpecializedCooperativeEEENS5_IJNSA_ILi128EEENSA_ILi256EEENSA_ILi32EEEEEEfNS5_IJlSB_lEEEfSJ_NS4_8TiledMMAINS4_8MMA_AtomIJNS4_4SM904GMMA30MMA_64x256x8_F32TF32TF32_SS_TNILNSN_7ScaleInE1ELSP_1EEEEEENS4_6LayoutINS5_IJNSA_ILi2EEESB_SB_EEENS5_IJSB_NSA_ILi0EEESV_EEEEENS5_IJNS4_10UnderscoreESY_SY_EEEEENS4_13SM90_TMA_LOADENS4_14ComposedLayoutINS4_7SwizzleILi3ELi4ELi3EEENS4_18smem_ptr_flag_bitsILi32EEENSS_INS5_IJNSA_ILi8EEESH_EEENS5_IJSH_SB_EEEEEEEvNS4_8identityES11_S1B_vS1C_EENS_8epilogue10collective6detail29Sm90TmaWarpSpecializedAdapterINS1F_15DefaultEpilogueIfSJ_SJ_NS1E_6thread17LinearCombinationIfLi1EffLNS1J_9ScaleType4KindE0ELNS_15FloatRoundStyleE2EfEENS1_15EpilogueDefaultEEEEEvvEEEEvNT_6ParamsE)
        /*0020*/ 	.word	0x00000000
.L_19:


//--------------------- .nv.compat                --------------------------
	.section	.nv.compat,"",@"SHT_CUDA_COMPAT_INFO"
	.align	4
        /*0000*/ 	.byte	0x02, 0x09, 0x01, 0x00, 0x02, 0x02, 0x04, 0x00, 0x02, 0x05, 0x05, 0x00, 0x03, 0x07, 0x01, 0x01
        /*0010*/ 	.byte	0x02, 0x03, 0x01, 0x00, 0x02, 0x06, 0x01, 0x00, 0x04, 0x0b, 0x08, 0x00, 0x00, 0x00, 0x00, 0x00
        /*0020*/ 	.byte	0x00, 0x00, 0x00, 0x00


//--------------------- .nv.info._ZN7cutlass13device_kernelINS_4gemm6kernel13GemmUniversalIN4cute5tupleIJiiiiEEENS1_10collective13CollectiveMmaINS1_34MainloopSm90TmaGmmaWarpSpecializedILi3ENS5_IJNS4_1CILi1EEESB_SB_EEENS1_35KernelTmaWarpSpecializedCooperativeEEENS5_IJNSA_ILi128EEENSA_ILi256EEENSA_ILi32EEEEEEfNS5_IJlSB_lEEEfSJ_NS4_8TiledMMAINS4_8MMA_AtomIJNS4_4SM904GMMA30MMA_64x256x8_F32TF32TF32_SS_TNILNSN_7ScaleInE1ELSP_1EEEEEENS4_6LayoutINS5_IJNSA_ILi2EEESB_SB_EEENS5_IJSB_NSA_ILi0EEESV_EEEEENS5_IJNS4_10UnderscoreESY_SY_EEEEENS4_13SM90_TMA_LOADENS4_14ComposedLayoutINS4_7SwizzleILi3ELi4ELi3EEENS4_18smem_ptr_flag_bitsILi32EEENSS_INS5_IJNSA_ILi8EEESH_EEENS5_IJSH_SB_EEEEEEEvNS4_8identityES11_S1B_vS1C_EENS_8epilogue10collective6detail29Sm90TmaWarpSpecializedAdapterINS1F_15DefaultEpilogueIfSJ_SJ_NS1E_6thread17LinearCombinationIfLi1EffLNS1J_9ScaleType4KindE0ELNS_15FloatRoundStyleE2EfEENS1_15EpilogueDefaultEEEEEvvEEEEvNT_6ParamsE --------------------------
	.section	.nv.info._ZN7cutlass13device_kernelINS_4gemm6kernel13GemmUniversalIN4cute5tupleIJiiiiEEENS1_10collective13CollectiveMmaINS1_34MainloopSm90TmaGmmaWarpSpecializedILi3ENS5_IJNS4_1CILi1EEESB_SB_EEENS1_35KernelTmaWarpSpecializedCooperativeEEENS5_IJNSA_ILi128EEENSA_ILi256EEENSA_ILi32EEEEEEfNS5_IJlSB_lEEEfSJ_NS4_8TiledMMAINS4_8MMA_AtomIJNS4_4SM904GMMA30MMA_64x256x8_F32TF32TF32_SS_TNILNSN_7ScaleInE1ELSP_1EEEEEENS4_6LayoutINS5_IJNSA_ILi2EEESB_SB_EEENS5_IJSB_NSA_ILi0EEESV_EEEEENS5_IJNS4_10UnderscoreESY_SY_EEEEENS4_13SM90_TMA_LOADENS4_14ComposedLayoutINS4_7SwizzleILi3ELi4ELi3EEENS4_18smem_ptr_flag_bitsILi32EEENSS_INS5_IJNSA_ILi8EEESH_EEENS5_IJSH_SB_EEEEEEEvNS4_8identityES11_S1B_vS1C_EENS_8epilogue10collective6detail29Sm90TmaWarpSpecializedAdapterINS1F_15DefaultEpilogueIfSJ_SJ_NS1E_6thread17LinearCombinationIfLi1EffLNS1J_9ScaleType4KindE0ELNS_15FloatRoundStyleE2EfEENS1_15EpilogueDefaultEEEEEvvEEEEvNT_6ParamsE,"",@"SHT_CUDA_INFO"
	.sectionflags	@""
	.align	4


	//----- nvinfo : EIATTR_CUDA_API_VERSION
	.align		4
        /*0000*/ 	.byte	0x04, 0x37
        /*0002*/ 	.short	(.L_21 - .L_20)
.L_20:
        /*0004*/ 	.word	0x00000082


	//----- nvinfo : EIATTR_KPARAM_INFO
	.align		4
.L_21:
        /*0008*/ 	.byte	0x04, 0x17
        /*000a*/ 	.short	(.L_23 - .L_22)
.L_22:
        /*000c*/ 	.word	0x00000000
        /*0010*/ 	.short	0x0000
        /*0012*/ 	.short	0x0070
        /*0014*/ 	.byte	0x00, 0xf0, 0x01, 0x10


	//----- nvinfo : EIATTR_SPARSE_MMA_MASK
	.align		4
.L_23:
        /*0018*/ 	.byte	0x03, 0x50
        /*001a*/ 	.short	0x0000


	//----- nvinfo : EIATTR_MAXREG_COUNT
	.align		4
        /*001c*/ 	.byte	0x03, 0x1b
        /*001e*/ 	.short	0x00a8


	//----- nvinfo : EIATTR_NUM_BARRIERS
	.align		4
        /*0020*/ 	.byte	0x02, 0x4c
        /*0022*/ 	.byte	0x01
	.zero		1


	//----- nvinfo : EIATTR_EXTERNS
	.align		4
        /*0024*/ 	.byte	0x04, 0x0f
        /*0026*/ 	.short	(.L_25 - .L_24)


	//   ....[0]....
	.align		4
.L_24:
        /*0028*/ 	.word	index@(__assertfail)


	//----- nvinfo : EIATTR_MERCURY_ISA_VERSION
	.align		4
.L_25:
        /*002c*/ 	.byte	0x03, 0x5f
        /*002e*/ 	.short	0x0101


	//----- nvinfo : EIATTR_INT_WARP_WIDE_INSTR_OFFSETS
	.align		4
        /*0030*/ 	.byte	0x04, 0x31
        /*0032*/ 	.short	(.L_27 - .L_26)


	//   ....[0]....
.L_26:
        /*0034*/ 	.word	0x00000390


	//   ....[1]....
        /*0038*/ 	.word	0x000003c0


	//   ....[2]....
        /*003c*/ 	.word	0x000004a0


	//----- nvinfo : EIATTR_COOP_GROUP_MASK_REGIDS
	.align		4
.L_27:
        /*0040*/ 	.byte	0x04, 0x29
        /*0042*/ 	.short	(.L_29 - .L_28)


	//   ....[0]....
.L_28:
        /*0044*/ 	.word	0xffffffff


	//   ....[1]....
        /*0048*/ 	.word	0xffffffff


	//   ....[2]....
        /*004c*/ 	.word	0xffffffff


	//   ....[3]....
        /*0050*/ 	.word	0xffffffff


	//   ....[4]....
        /*0054*/ 	.word	0xffffffff


	//----- nvinfo : EIATTR_COOP_GROUP_INSTR_OFFSETS
	.align		4
.L_29:
        /*0058*/ 	.byte	0x04, 0x28
        /*005a*/ 	.short	(.L_31 - .L_30)


	//   ....[0]....
.L_30:
        /*005c*/ 	.word	0x00000060


	//   ....[1]....
        /*0060*/ 	.word	0x00000070


	//   ....[2]....
        /*0064*/ 	.word	0x00000130


	//   ....[3]....
        /*0068*/ 	.word	0x000002a0


	//   ....[4]....
        /*006c*/ 	.word	0x00000f50


	//----- nvinfo : EIATTR_REG_RECONFIG
	.align		4
.L_31:
        /*0070*/ 	.byte	0x01, 0x54
	.zero		2


	//----- nvinfo : EIATTR_SYSCALL_OFFSETS
	.align		4
        /*0074*/ 	.byte	0x04, 0x46
        /*0076*/ 	.short	(.L_33 - .L_32)


	//   ....[0]....
.L_32:
        /*0078*/ 	.word	0x00001110


	//----- nvinfo : EIATTR_MBARRIER_INSTR_OFFSETS
	.align		4
.L_33:
        /*007c*/ 	.byte	0x04, 0x39
        /*007e*/ 	.short	(.L_35 - .L_34)


	//   ....[0]....
.L_34:
        /*0080*/ 	.word	0x00000230
        /*0084*/ 	.word	0x000000ff
        /*0088*/ 	.word	0x00000000
        /*008c*/ 	.short	0x0100
        /*008e*/ 	.byte	0x08
	.zero		1


	//   ....[1]....
        /*0090*/ 	.word	0x00000240
        /*0094*/ 	.word	0x000000ff
        /*0098*/ 	.word	0x00000018
        /*009c*/ 	.short	0x0100
        /*009e*/ 	.byte	0x08
	.zero		1


	//   ....[2]....
        /*00a0*/ 	.word	0x00000250
        /*00a4*/ 	.word	0x000000ff
        /*00a8*/ 	.word	0x00000008
        /*00ac*/ 	.short	0x0100
        /*00ae*/ 	.byte	0x08
	.zero		1


	//   ....[3]....
        /*00b0*/ 	.word	0x00000260
        /*00b4*/ 	.word	0x000000ff
        /*00b8*/ 	.word	0x00000020
        /*00bc*/ 	.short	0x0100
        /*00be*/ 	.byte	0x08
	.zero		1


	//   ....[4]....
        /*00c0*/ 	.word	0x00000270
        /*00c4*/ 	.word	0x000000ff
        /*00c8*/ 	.word	0x00000010
        /*00cc*/ 	.short	0x0100
        /*00ce*/ 	.byte	0x08
	.zero		1


	//   ....[5]....
        /*00d0*/ 	.word	0x00000280
        /*00d4*/ 	.word	0x000000ff
        /*00d8*/ 	.word	0x00000028
        /*00dc*/ 	.short	0x0100
        /*00de*/ 	.byte	0x08
	.zero		1


	//   ....[6]....
        /*00e0*/ 	.word	0x00000510
        /*00e4*/ 	.word	0x000000ff
        /*00e8*/ 	.word	0x00000040
        /*00ec*/ 	.short	0x0100
        /*00ee*/ 	.byte	0x06
	.zero		1


	//   ....[7]....
        /*00f0*/ 	.word	0x00000570
        /*00f4*/ 	.word	0x000000ff
        /*00f8*/ 	.word	0x00000048
        /*00fc*/ 	.short	0x0100
        /*00fe*/ 	.byte	0x06
	.zero		1


	//   ....[8]....
        /*0100*/ 	.word	0x00001190
        /*0104*/ 	.word	0x00000003
        /*0108*/ 	.word	0x00000000
        /*010c*/ 	.short	0x010a
        /*010e*/ 	.byte	0x3f
	.zero		1


	//   ....[9]....
        /*0110*/ 	.word	0x000011d0
        /*0114*/ 	.word	0x00000003
        /*0118*/ 	.word	0x00000000
        /*011c*/ 	.short	0x010a
        /*011e*/ 	.byte	0x3f
	.zero		1


	//   ....[10]....
        /*0120*/ 	.word	0x000015a0
        /*0124*/ 	.word	0x000000ff
        /*0128*/ 	.word	0x00000000
        /*012c*/ 	.short	0x010a
        /*012e*/ 	.byte	0x08
	.zero		1


	//   ....[11]....
        /*0130*/ 	.word	0x000015e0
        /*0134*/ 	.word	0x000000ff
        /*0138*/ 	.word	0x00000000
        /*013c*/ 	.short	0x010a
        /*013e*/ 	.byte	0x08
	.zero		1


	//   ....[12]....
        /*0140*/ 	.word	0x00001870
        /*0144*/ 	.word	0x000000ff
        /*0148*/ 	.word	0x00000000
        /*014c*/ 	.short	0x0101
        /*014e*/ 	.byte	0x08
	.zero		1


	//   ....[13]....
        /*0150*/ 	.word	0x00001a70
        /*0154*/ 	.word	0x000000ff
        /*0158*/ 	.word	0x00000000
        /*015c*/ 	.short	0x0101
        /*015e*/ 	.byte	0x06
	.zero		1


	//   ....[14]....
        /*0160*/ 	.word	0x000090b0
        /*0164*/ 	.word	0x0000000e
        /*0168*/ 	.word	0x00000018
        /*016c*/ 	.short	0x010a
        /*016e*/ 	.byte	0x3f
	.zero		1


	//   ....[15]....
        /*0170*/ 	.word	0x00009430
        /*0174*/ 	.word	0x00000006
        /*0178*/ 	.word	0x00000048
        /*017c*/ 	.short	0x0101
        /*017e*/ 	.byte	0x3f
	.zero		1


	//   ....[16]....
        /*0180*/ 	.word	0x00009b60
        /*0184*/ 	.word	0x00000007
        /*0188*/ 	.word	0x00000000
        /*018c*/ 	.short	0x010a
        /*018e*/ 	.byte	0x3f
	.zero		1


	//   ....[17]....
        /*0190*/ 	.word	0x00009be0
        /*0194*/ 	.word	0x00000009
        /*0198*/ 	.word	0x00000000
        /*019c*/ 	.short	0x010a
        /*019e*/ 	.byte	0x3f
	.zero		1


	//   ....[18]....
        /*01a0*/ 	.word	0x00009c70
        /*01a4*/ 	.word	0x00000003
        /*01a8*/ 	.word	0x00000000
        /*01ac*/ 	.short	0x010a
        /*01ae*/ 	.byte	0x3f
	.zero		1


	//   ....[19]....
        /*01b0*/ 	.word	0x00009cd0
        /*01b4*/ 	.word	0x00000003
        /*01b8*/ 	.word	0x00000000
        /*01bc*/ 	.short	0x010a
        /*01be*/ 	.byte	0x3f
	.zero		1


	//   ....[20]....
        /*01c0*/ 	.word	0x00009d30
        /*01c4*/ 	.word	0x00000004
        /*01c8*/ 	.word	0x00000000
        /*01cc*/ 	.short	0x010a
        /*01ce*/ 	.byte	0x3f
	.zero		1


	//   ....[21]....
        /*01d0*/ 	.word	0x00009e00
        /*01d4*/ 	.word	0x0000000e
        /*01d8*/ 	.word	0x00000018
        /*01dc*/ 	.short	0x010a
        /*01de*/ 	.byte	0x3f
	.zero		1


	//   ....[22]....
        /*01e0*/ 	.word	0x00009ed0
        /*01e4*/ 	.word	0x00000007
        /*01e8*/ 	.word	0x00000000
        /*01ec*/ 	.short	0x010a
        /*01ee*/ 	.byte	0x3f
	.zero		1


	//   ....[23]....
        /*01f0*/ 	.word	0x00009f20
        /*01f4*/ 	.word	0x00000009
        /*01f8*/ 	.word	0x00000000
        /*01fc*/ 	.short	0x010a
        /*01fe*/ 	.byte	0x3f
	.zero		1


	//----- nvinfo : EIATTR_NUM_MBARRIERS
	.align		4
.L_35:
        /*0200*/ 	.byte	0x03, 0x38
        /*0202*/ 	.short	0x0008


	//----- nvinfo : EIATTR_EXIT_INSTR_OFFSETS
	.align		4
        /*0204*/ 	.byte	0x04, 0x1c
        /*0206*/ 	.short	(.L_37 - .L_36)


	//   ....[0]....
.L_36:
        /*0208*/ 	.word	0x000005c0


	//   ....[1]....
        /*020c*/ 	.word	0x00000e80


	//   ....[2]....
        /*0210*/ 	.word	0x00008720


	//   ....[3]....
        /*0214*/ 	.word	0x00008d50


	//   ....[4]....
        /*0218*/ 	.word	0x00009cc0


	//----- nvinfo : EIATTR_MAX_THREADS
	.align		4
.L_37:
        /*021c*/ 	.byte	0x04, 0x05
        /*021e*/ 	.short	(.L_39 - .L_38)
.L_38:
        /*0220*/ 	.word	0x00000180
        /*0224*/ 	.word	0x00000001
        /*0228*/ 	.word	0x00000001


	//----- nvinfo : EIATTR_CRS_STACK_SIZE
	.align		4
.L_39:
        /*022c*/ 	.byte	0x04, 0x1e
        /*022e*/ 	.short	(.L_41 - .L_40)
.L_40:
        /*0230*/ 	.word	0x00000000


	//----- nvinfo : EIATTR_CBANK_PARAM_SIZE
	.align		4
.L_41:
        /*0234*/ 	.byte	0x03, 0x19
        /*0236*/ 	.short	0x0470


	//----- nvinfo : EIATTR_PARAM_CBANK
	.align		4
        /*0238*/ 	.byte	0x04, 0x0a
        /*023a*/ 	.short	(.L_43 - .L_42)
	.align		4
.L_42:
        /*023c*/ 	.word	index@(.nv.constant0._ZN7cutlass13device_kernelINS_4gemm6kernel13GemmUniversalIN4cute5tupleIJiiiiEEENS1_10collective13CollectiveMmaINS1_34MainloopSm90TmaGmmaWarpSpecializedILi3ENS5_IJNS4_1CILi1EEESB_SB_EEENS1_35KernelTmaWarpSpecializedCooperativeEEENS5_IJNSA_ILi128EEENSA_ILi256EEENSA_ILi32EEEEEEfNS5_IJlSB_lEEEfSJ_NS4_8TiledMMAINS4_8MMA_AtomIJNS4_4SM904GMMA30MMA_64x256x8_F32TF32TF32_SS_TNILNSN_7ScaleInE1ELSP_1EEEEEENS4_6LayoutINS5_IJNSA_ILi2EEESB_SB_EEENS5_IJSB_NSA_ILi0EEESV_EEEEENS5_IJNS4_10UnderscoreESY_SY_EEEEENS4_13SM90_TMA_LOADENS4_14ComposedLayoutINS4_7SwizzleILi3ELi4ELi3EEENS4_18smem_ptr_flag_bitsILi32EEENSS_INS5_IJNSA_ILi8EEESH_EEENS5_IJSH_SB_EEEEEEEvNS4_8identityES11_S1B_vS1C_EENS_8epilogue10collective6detail29Sm90TmaWarpSpecializedAdapterINS1F_15DefaultEpilogueIfSJ_SJ_NS1E_6thread17LinearCombinationIfLi1EffLNS1J_9ScaleType4KindE0ELNS_15FloatRoundStyleE2EfEENS1_15EpilogueDefaultEEEEEvvEEEEvNT_6ParamsE)
        /*0240*/ 	.short	0x0210
        /*0242*/ 	.short	0x0470


	//----- nvinfo : EIATTR_SW_WAR
	.align		4
.L_43:
        /*0244*/ 	.byte	0x04, 0x36
        /*0246*/ 	.short	(.L_45 - .L_44)
.L_44:
        /*0248*/ 	.word	0x00000008
.L_45:


//--------------------- .nv.callgraph             --------------------------
	.section	.nv.callgraph,"",@"SHT_CUDA_CALLGRAPH"
	.align	4
	.sectionentsize	8
	.align		4
        /*0000*/ 	.word	0x00000000
	.align		4
        /*0004*/ 	.word	0xffffffff
	.align		4
        /*0008*/ 	.word	index@(_ZN7cutlass13device_kernelINS_4gemm6kernel13GemmUniversalIN4cute5tupleIJiiiiEEENS1_10collective13CollectiveMmaINS1_34MainloopSm90TmaGmmaWarpSpecializedILi3ENS5_IJNS4_1CILi1EEESB_SB_EEENS1_35KernelTmaWarpSpecializedCooperativeEEENS5_IJNSA_ILi128EEENSA_ILi256EEENSA_ILi32EEEEEEfNS5_IJlSB_lEEEfSJ_NS4_8TiledMMAINS4_8MMA_AtomIJNS4_4SM904GMMA30MMA_64x256x8_F32TF32TF32_SS_TNILNSN_7ScaleInE1ELSP_1EEEEEENS4_6LayoutINS5_IJNSA_ILi2EEESB_SB_EEENS5_IJSB_NSA_ILi0EEESV_EEEEENS5_IJNS4_10UnderscoreESY_SY_EEEEENS4_13SM90_TMA_LOADENS4_14ComposedLayoutINS4_7SwizzleILi3ELi4ELi3EEENS4_18smem_ptr_flag_bitsILi32EEENSS_INS5_IJNSA_ILi8EEESH_EEENS5_IJSH_SB_EEEEEEEvNS4_8identityES11_S1B_vS1C_EENS_8epilogue10collective6detail29Sm90TmaWarpSpecializedAdapterINS1F_15DefaultEpilogueIfSJ_SJ_NS1E_6thread17LinearCombinationIfLi1EffLNS1J_9ScaleType4KindE0ELNS_15FloatRoundStyleE2EfEENS1_15EpilogueDefaultEEEEEvvEEEEvNT_6ParamsE)
	.align		4
        /*000c*/ 	.word	index@(__assertfail)
	.align		4
        /*0010*/ 	.word	0x00000000
	.align		4
        /*0014*/ 	.word	0xfffffffe
	.align		4
        /*0018*/ 	.word	0x00000000
	.align		4
        /*001c*/ 	.word	0xfffffffd
	.align		4
        /*0020*/ 	.word	0x00000000
	.align		4
        /*0024*/ 	.word	0xfffffffc


//--------------------- .nv.constant4             --------------------------
	.section	.nv.constant4,"a",@progbits
	.align	8
	.align		8
.nv.constant4:
        /*0000*/ 	.dword	__assertfail
	.align		8
        /*0008*/ 	.dword	__unnamed_1
	.align		8
        /*0010*/ 	.dword	_ZN40_INTERNAL_a3b2c69b_4_k_cu_5ded017e_248084cuda3std3__45__cpo5beginE
	.align		8
        /*0018*/ 	.dword	_ZN40_INTERNAL_a3b2c69b_4_k_cu_5ded017e_248084cuda3std3__45__cpo3endE
	.align		8
        /*0020*/ 	.dword	_ZN40_INTERNAL_a3b2c69b_4_k_cu_5ded017e_248084cuda3std3__45__cpo6cbeginE
	.align		8
        /*0028*/ 	.dword	_ZN40_INTERNAL_a3b2c69b_4_k_cu_5ded017e_248084cuda3std3__45__cpo4cendE
	.align		8
        /*0030*/ 	.dword	_ZN40_INTERNAL_a3b2c69b_4_k_cu_5ded017e_248084cuda3std3__442_GLOBAL__N__a3b2c69b_4_k_cu_5ded017e_248086ignoreE
	.align		8
        /*0038*/ 	.dword	_ZN40_INTERNAL_a3b2c69b_4_k_cu_5ded017e_248084cuda3std3__419piecewise_constructE
	.align		8
        /*0040*/ 	.dword	_ZN40_INTERNAL_a3b2c69b_4_k_cu_5ded017e_248084cuda3std3__48in_placeE
	.align		8
        /*0048*/ 	.dword	_ZN40_INTERNAL_a3b2c69b_4_k_cu_5ded017e_248084cuda3std6ranges3__45__cpo4swapE
	.align		8
        /*0050*/ 	.dword	_ZN40_INTERNAL_a3b2c69b_4_k_cu_5ded017e_248084cuda3std6ranges3__45__cpo9iter_moveE
	.align		8
        /*0058*/ 	.dword	_ZN40_INTERNAL_a3b2c69b_4_k_cu_5ded017e_248084cute7productE
	.align		8
        /*0060*/ 	.dword	_ZN40_INTERNAL_a3b2c69b_4_k_cu_5ded017e_248084cute1_E
	.align		8
        /*0068*/ 	.dword	$str$22
	.align		8
        /*0070*/ 	.dword	$str$23


//--------------------- .text._ZN7cutlass13device_kernelINS_4gemm6kernel13GemmUniversalIN4cute5tupleIJiiiiEEENS1_10collective13CollectiveMmaINS1_34MainloopSm90TmaGmmaWarpSpecializedILi3ENS5_IJNS4_1CILi1EEESB_SB_EEENS1_35KernelTmaWarpSpecializedCooperativeEEENS5_IJNSA_ILi128EEENSA_ILi256EEENSA_ILi32EEEEEEfNS5_IJlSB_lEEEfSJ_NS4_8TiledMMAINS4_8MMA_AtomIJNS4_4SM904GMMA30MMA_64x256x8_F32TF32TF32_SS_TNILNSN_7ScaleInE1ELSP_1EEEEEENS4_6LayoutINS5_IJNSA_ILi2EEESB_SB_EEENS5_IJSB_NSA_ILi0EEESV_EEEEENS5_IJNS4_10UnderscoreESY_SY_EEEEENS4_13SM90_TMA_LOADENS4_14ComposedLayoutINS4_7SwizzleILi3ELi4ELi3EEENS4_18smem_ptr_flag_bitsILi32EEENSS_INS5_IJNSA_ILi8EEESH_EEENS5_IJSH_SB_EEEEEEEvNS4_8identityES11_S1B_vS1C_EENS_8epilogue10collective6detail29Sm90TmaWarpSpecializedAdapterINS1F_15DefaultEpilogueIfSJ_SJ_NS1E_6thread17LinearCombinationIfLi1EffLNS1J_9ScaleType4KindE0ELNS_15FloatRoundStyleE2EfEENS1_15EpilogueDefaultEEEEEvvEEEEvNT_6ParamsE --------------------------
	.section	.text._ZN7cutlass13device_kernelINS_4gemm6kernel13GemmUniversalIN4cute5tupleIJiiiiEEENS1_10collective13CollectiveMmaINS1_34MainloopSm90TmaGmmaWarpSpecializedILi3ENS5_IJNS4_1CILi1EEESB_SB_EEENS1_35KernelTmaWarpSpecializedCooperativeEEENS5_IJNSA_ILi128EEENSA_ILi256EEENSA_ILi32EEEEEEfNS5_IJlSB_lEEEfSJ_NS4_8TiledMMAINS4_8MMA_AtomIJNS4_4SM904GMMA30MMA_64x256x8_F32TF32TF32_SS_TNILNSN_7ScaleInE1ELSP_1EEEEEENS4_6LayoutINS5_IJNSA_ILi2EEESB_SB_EEENS5_IJSB_NSA_ILi0EEESV_EEEEENS5_IJNS4_10UnderscoreESY_SY_EEEEENS4_13SM90_TMA_LOADENS4_14ComposedLayoutINS4_7SwizzleILi3ELi4ELi3EEENS4_18smem_ptr_flag_bitsILi32EEENSS_INS5_IJNSA_ILi8EEESH_EEENS5_IJSH_SB_EEEEEEEvNS4_8identityES11_S1B_vS1C_EENS_8epilogue10collective6detail29Sm90TmaWarpSpecializedAdapterINS1F_15DefaultEpilogueIfSJ_SJ_NS1E_6thread17LinearCombinationIfLi1EffLNS1J_9ScaleType4KindE0ELNS_15FloatRoundStyleE2EfEENS1_15EpilogueDefaultEEEEEvvEEEEvNT_6ParamsE,"ax",@progbits
	.align	128
.text._ZN7cutlass13device_kernelINS_4gemm6kernel13GemmUniversalIN4cute5tupleIJiiiiEEENS1_10collective13CollectiveMmaINS1_34MainloopSm90TmaGmmaWarpSpecializedILi3ENS5_IJNS4_1CILi1EEESB_SB_EEENS1_35KernelTmaWarpSpecializedCooperativeEEENS5_IJNSA_ILi128EEENSA_ILi256EEENSA_ILi32EEEEEEfNS5_IJlSB_lEEEfSJ_NS4_8TiledMMAINS4_8MMA_AtomIJNS4_4SM904GMMA30MMA_64x256x8_F32TF32TF32_SS_TNILNSN_7ScaleInE1ELSP_1EEEEEENS4_6LayoutINS5_IJNSA_ILi2EEESB_SB_EEENS5_IJSB_NSA_ILi0EEESV_EEEEENS5_IJNS4_10UnderscoreESY_SY_EEEEENS4_13SM90_TMA_LOADENS4_14ComposedLayoutINS4_7SwizzleILi3ELi4ELi3EEENS4_18smem_ptr_flag_bitsILi32EEENSS_INS5_IJNSA_ILi8EEESH_EEENS5_IJSH_SB_EEEEEEEvNS4_8identityES11_S1B_vS1C_EENS_8epilogue10collective6detail29Sm90TmaWarpSpecializedAdapterINS1F_15DefaultEpilogueIfSJ_SJ_NS1E_6thread17LinearCombinationIfLi1EffLNS1J_9ScaleType4KindE0ELNS_15FloatRoundStyleE2EfEENS1_15EpilogueDefaultEEEEEvvEEEEvNT_6ParamsE:
        .type           _ZN7cutlass13device_kernelINS_4gemm6kernel13GemmUniversalIN4cute5tupleIJiiiiEEENS1_10collective13CollectiveMmaINS1_34MainloopSm90TmaGmmaWarpSpecializedILi3ENS5_IJNS4_1CILi1EEESB_SB_EEENS1_35KernelTmaWarpSpecializedCooperativeEEENS5_IJNSA_ILi128EEENSA_ILi256EEENSA_ILi32EEEEEEfNS5_IJlSB_lEEEfSJ_NS4_8TiledMMAINS4_8MMA_AtomIJNS4_4SM904GMMA30MMA_64x256x8_F32TF32TF32_SS_TNILNSN_7ScaleInE1ELSP_1EEEEEENS4_6LayoutINS5_IJNSA_ILi2EEESB_SB_EEENS5_IJSB_NSA_ILi0EEESV_EEEEENS5_IJNS4_10UnderscoreESY_SY_EEEEENS4_13SM90_TMA_LOADENS4_14ComposedLayoutINS4_7SwizzleILi3ELi4ELi3EEENS4_18smem_ptr_flag_bitsILi32EEENSS_INS5_IJNSA_ILi8EEESH_EEENS5_IJSH_SB_EEEEEEEvNS4_8identityES11_S1B_vS1C_EENS_8epilogue10collective6detail29Sm90TmaWarpSpecializedAdapterINS1F_15DefaultEpilogueIfSJ_SJ_NS1E_6thread17LinearCombinationIfLi1EffLNS1J_9ScaleType4KindE0ELNS_15FloatRoundStyleE2EfEENS1_15EpilogueDefaultEEEEEvvEEEEvNT_6ParamsE,@function
        .size           _ZN7cutlass13device_kernelINS_4gemm6kernel13GemmUniversalIN4cute5tupleIJiiiiEEENS1_10collective13CollectiveMmaINS1_34MainloopSm90TmaGmmaWarpSpecializedILi3ENS5_IJNS4_1CILi1EEESB_SB_EEENS1_35KernelTmaWarpSpecializedCooperativeEEENS5_IJNSA_ILi128EEENSA_ILi256EEENSA_ILi32EEEEEEfNS5_IJlSB_lEEEfSJ_NS4_8TiledMMAINS4_8MMA_AtomIJNS4_4SM904GMMA30MMA_64x256x8_F32TF32TF32_SS_TNILNSN_7ScaleInE1ELSP_1EEEEEENS4_6LayoutINS5_IJNSA_ILi2EEESB_SB_EEENS5_IJSB_NSA_ILi0EEESV_EEEEENS5_IJNS4_10UnderscoreESY_SY_EEEEENS4_13SM90_TMA_LOADENS4_14ComposedLayoutINS4_7SwizzleILi3ELi4ELi3EEENS4_18smem_ptr_flag_bitsILi32EEENSS_INS5_IJNSA_ILi8EEESH_EEENS5_IJSH_SB_EEEEEEEvNS4_8identityES11_S1B_vS1C_EENS_8epilogue10collective6detail29Sm90TmaWarpSpecializedAdapterINS1F_15DefaultEpilogueIfSJ_SJ_NS1E_6thread17LinearCombinationIfLi1EffLNS1J_9ScaleType4KindE0ELNS_15FloatRoundStyleE2EfEENS1_15EpilogueDefaultEEEEEvvEEEEvNT_6ParamsE,(.L_x_320 - _ZN7cutlass13device_kernelINS_4gemm6kernel13GemmUniversalIN4cute5tupleIJiiiiEEENS1_10collective13CollectiveMmaINS1_34MainloopSm90TmaGmmaWarpSpecializedILi3ENS5_IJNS4_1CILi1EEESB_SB_EEENS1_35KernelTmaWarpSpecializedCooperativeEEENS5_IJNSA_ILi128EEENSA_ILi256EEENSA_ILi32EEEEEEfNS5_IJlSB_lEEEfSJ_NS4_8TiledMMAINS4_8MMA_AtomIJNS4_4SM904GMMA30MMA_64x256x8_F32TF32TF32_SS_TNILNSN_7ScaleInE1ELSP_1EEEEEENS4_6LayoutINS5_IJNSA_ILi2EEESB_SB_EEENS5_IJSB_NSA_ILi0EEESV_EEEEENS5_IJNS4_10UnderscoreESY_SY_EEEEENS4_13SM90_TMA_LOADENS4_14ComposedLayoutINS4_7SwizzleILi3ELi4ELi3EEENS4_18smem_ptr_flag_bitsILi32EEENSS_INS5_IJNSA_ILi8EEESH_EEENS5_IJSH_SB_EEEEEEEvNS4_8identityES11_S1B_vS1C_EENS_8epilogue10collective6detail29Sm90TmaWarpSpecializedAdapterINS1F_15DefaultEpilogueIfSJ_SJ_NS1E_6thread17LinearCombinationIfLi1EffLNS1J_9ScaleType4KindE0ELNS_15FloatRoundStyleE2EfEENS1_15EpilogueDefaultEEEEEvvEEEEvNT_6ParamsE)
        .other          _ZN7cutlass13device_kernelINS_4gemm6kernel13GemmUniversalIN4cute5tupleIJiiiiEEENS1_10collective13CollectiveMmaINS1_34MainloopSm90TmaGmmaWarpSpecializedILi3ENS5_IJNS4_1CILi1EEESB_SB_EEENS1_35KernelTmaWarpSpecializedCooperativeEEENS5_IJNSA_ILi128EEENSA_ILi256EEENSA_ILi32EEEEEEfNS5_IJlSB_lEEEfSJ_NS4_8TiledMMAINS4_8MMA_AtomIJNS4_4SM904GMMA30MMA_64x256x8_F32TF32TF32_SS_TNILNSN_7ScaleInE1ELSP_1EEEEEENS4_6LayoutINS5_IJNSA_ILi2EEESB_SB_EEENS5_IJSB_NSA_ILi0EEESV_EEEEENS5_IJNS4_10UnderscoreESY_SY_EEEEENS4_13SM90_TMA_LOADENS4_14ComposedLayoutINS4_7SwizzleILi3ELi4ELi3EEENS4_18smem_ptr_flag_bitsILi32EEENSS_INS5_IJNSA_ILi8EEESH_EEENS5_IJSH_SB_EEEEEEEvNS4_8identityES11_S1B_vS1C_EENS_8epilogue10collective6detail29Sm90TmaWarpSpecializedAdapterINS1F_15DefaultEpilogueIfSJ_SJ_NS1E_6thread17LinearCombinationIfLi1EffLNS1J_9ScaleType4KindE0ELNS_15FloatRoundStyleE2EfEENS1_15EpilogueDefaultEEEEEvvEEEEvNT_6ParamsE,@"STO_CUDA_ENTRY STV_DEFAULT"
_ZN7cutlass13device_kernelINS_4gemm6kernel13GemmUniversalIN4cute5tupleIJiiiiEEENS1_10collective13CollectiveMmaINS1_34MainloopSm90TmaGmmaWarpSpecializedILi3ENS5_IJNS4_1CILi1EEESB_SB_EEENS1_35KernelTmaWarpSpecializedCooperativeEEENS5_IJNSA_ILi128EEENSA_ILi256EEENSA_ILi32EEEEEEfNS5_IJlSB_lEEEfSJ_NS4_8TiledMMAINS4_8MMA_AtomIJNS4_4SM904GMMA30MMA_64x256x8_F32TF32TF32_SS_TNILNSN_7ScaleInE1ELSP_1EEEEEENS4_6LayoutINS5_IJNSA_ILi2EEESB_SB_EEENS5_IJSB_NSA_ILi0EEESV_EEEEENS5_IJNS4_10UnderscoreESY_SY_EEEEENS4_13SM90_TMA_LOADENS4_14ComposedLayoutINS4_7SwizzleILi3ELi4ELi3EEENS4_18smem_ptr_flag_bitsILi32EEENSS_INS5_IJNSA_ILi8EEESH_EEENS5_IJSH_SB_EEEEEEEvNS4_8identityES11_S1B_vS1C_EENS_8epilogue10collective6detail29Sm90TmaWarpSpecializedAdapterINS1F_15DefaultEpilogueIfSJ_SJ_NS1E_6thread17LinearCombinationIfLi1EffLNS1J_9ScaleType4KindE0ELNS_15FloatRoundStyleE2EfEENS1_15EpilogueDefaultEEEEEvvEEEEvNT_6ParamsE:
[----:B------:R-:W0:Y:S01]  /*0000*/  LDC R1, c[0x0][0x28] ;  /* 0x00000a00ff017b82 */ /* 0x000e220000000800 */
[----:B------:R-:W1:Y:S01]  /*0010*/  S2R R18, SR_TID.X ;  /* 0x0000000000127919 */ /* 0x000e620000002100 */
[----:B------:R-:W-:Y:S01]  /*0020*/  ELECT P0, URZ, PT ;  /* 0x00000000003f782f */ /* 0x000fe20003800000 */
[----:B------:R-:W-:Y:S01]  /*0030*/  BSSY B0, `(.L_x_0) ;  /* 0x000000f000007945 */ /* 0x000fe20003800000 */
[--C-:B-1----:R-:W-:Y:S02]  /*0040*/  SHF.R.U32.HI R0, RZ, 0x5, R18.reuse ;  /* 0x00000005ff007819 */ /* 0x102fe40000011612 */
[----:B------:R-:W-:-:S03]  /*0050*/  SHF.R.U32.HI R22, RZ, 0x7, R18 ;  /* 0x00000007ff167819 */ /* 0x000fc60000011612 */
[----:B------:R-:W1:Y:S04]  /*0060*/  SHFL.IDX PT, R5, R0, RZ, 0x1f ;  /* 0x00001fff00057589 */ /* 0x000e6800000e0000 */
[----:B------:R2:W3:Y:S01]  /*0070*/  SHFL.IDX PT, R8, R22, RZ, 0x1f ;  /* 0x00001fff16087589 */ /* 0x0004e200000e0000 */
[----:B-1----:R-:W-:-:S13]  /*0080*/  ISETP.NE.OR P0, PT, R5, RZ, !P0 ;  /* 0x000000ff0500720c */ /* 0x002fda0004705670 */
[----:B0-23--:R-:W-:Y:S05]  /*0090*/  @P0 BRA `(.L_x_1) ;  /* 0x0000000000200947 */ /* 0x00dfea0003800000 */
[----:B------:R-:W-:Y:S02]  /*00a0*/  ULDC.64 UR4, c[0x0][0x198] ;  /* 0x0000660000047ab9 */ /* 0x000fe40000000a00 */
[----:B------:R-:W-:Y:S02]  /*00b0*/  UIADD3 UR6, UP0, UR4, 0xf0, URZ ;  /* 0x000000f004067890 */ /* 0x000fe4000ff1e03f */
[----:B------:R-:W-:Y:S02]  /*00c0*/  UIADD3 UR4, UP1, UR4, 0x1f0, URZ ;  /* 0x000001f004047890 */ /* 0x000fe4000ff3e03f */
[----:B------:R-:W-:Y:S02]  /*00d0*/  UIADD3.X UR7, URZ, UR5, URZ, UP0, !UPT ;  /* 0x000000053f077290 */ /* 0x000fe400087fe43f */
[----:B------:R-:W-:-:S07]  /*00e0*/  UIADD3.X UR5, URZ, UR5, URZ, UP1, !UPT ;  /* 0x000000053f057290 */ /* 0x000fce0008ffe43f */
[----:B------:R0:W-:Y:S02]  /*00f0*/  UTMACCTL.PF [UR6] ;  /* 0x00000000060079b9 */ /* 0x0001e40008040000 */
[----:B------:R0:W-:Y:S02]  /*0100*/  UTMACCTL.PF [UR4] ;  /* 0x00000000040079b9 */ /* 0x0001e40008040000 */
[----:B0-----:R-:W-:Y:S01]  /*0110*/  NOP ;  /* 0x0000000000007918 */ /* 0x001fe20000000000 */
.L_x_1:
[----:B------:R-:W-:Y:S05]  /*0120*/  BSYNC B0 ;  /* 0x0000000000007941 */ /* 0x000fea0003800000 */
.L_x_0:
[----:B------:R-:W0:Y:S02]  /*0130*/  SHFL.IDX PT, R2, R0, RZ, 0x1f ;  /* 0x00001fff00027589 */ /* 0x000e2400000e0000 */
[----:B0-----:R-:W-:-:S13]  /*0140*/  ISETP.NE.AND P0, PT, R2, RZ, PT ;  /* 0x000000ff0200720c */ /* 0x001fda0003f05270 */
[----:B------:R-:W-:Y:S05]  /*0150*/  @P0 BRA `(.L_x_2) ;  /* 0x0000000000500947 */ /* 0x000fea0003800000 */
[----:B------:R-:W0:Y:S01]  /*0160*/  S2UR UR8, SR_CgaCtaId ;  /* 0x00000000000879c3 */ /* 0x000e220000008800 */
[----:B------:R-:W-:Y:S01]  /*0170*/  UMOV UR4, 0x400 ;  /* 0x0000040000047882 */ /* 0x000fe20000000000 */
[----:B------:R-:W-:Y:S01]  /*0180*/  UMOV UR5, 0x1 ;  /* 0x0000000100057882 */ /* 0x000fe20000000000 */
[----:B------:R-:W-:Y:S01]  /*0190*/  UMOV UR6, 0x100 ;  /* 0x0000010000067882 */ /* 0x000fe20000000000 */
[----:B------:R-:W-:Y:S01]  /*01a0*/  ELECT P0, URZ, PT ;  /* 0x00000000003f782f */ /* 0x000fe20003800000 */
[----:B------:R-:W-:-:S04]  /*01b0*/  UIADD3 UR6, -UR6, 0x100000, URZ ;  /* 0x0010000006067890 */ /* 0x000fc8000fffe13f */
[----:B------:R-:W-:Y:S02]  /*01c0*/  USHF.L.U32 UR7, UR6, 0xb, URZ ;  /* 0x0000000b06077899 */ /* 0x000fe4000800063f */
[----:B------:R-:W-:Y:S02]  /*01d0*/  USHF.L.U32 UR6, UR6, 0x1, URZ ;  /* 0x0000000106067899 */ /* 0x000fe4000800063f */
[----:B0-----:R-:W-:Y:S02]  /*01e0*/  ULEA UR8, UR8, UR4, 0x18 ;  /* 0x0000000408087291 */ /* 0x001fe4000f8ec03f */
[----:B------:R-:W-:-:S04]  /*01f0*/  UIADD3 UR4, -UR5, 0x100000, URZ ;  /* 0x0010000005047890 */ /* 0x000fc8000fffe13f */
[----:B------:R-:W-:Y:S02]  /*0200*/  USHF.L.U32 UR5, UR4, 0xb, URZ ;  /* 0x0000000b04057899 */ /* 0x000fe4000800063f */
[----:B------:R-:W-:Y:S01]  /*0210*/  USHF.L.U32 UR4, UR4, 0x1, URZ ;  /* 0x0000000104047899 */ /* 0x000fe2000800063f */
[----:B------:R-:W0:Y:S11]  /*0220*/  FENCE.VIEW.ASYNC.S ;  /* 0x00000000000073c6 */ /* 0x000e360000000000 */
[----:B0-----:R0:W1:Y:S01]  /*0230*/  SYNCS.EXCH.64 URZ, [UR8], UR4 ;  /* 0x00000004083f75b2 */ /* 0x0010620008000100 */
[----:B------:R0:W2:Y:S01]  /*0240*/  SYNCS.EXCH.64 URZ, [UR8+0x18], UR6 ;  /* 0x00001806083f75b2 */ /* 0x0000a20008000100 */
[----:B------:R0:W3:Y:S01]  /*0250*/  SYNCS.EXCH.64 URZ, [UR8+0x8], UR4 ;  /* 0x00000804083f75b2 */ /* 0x0000e20008000100 */
[----:B------:R0:W4:Y:S01]  /*0260*/  SYNCS.EXCH.64 URZ, [UR8+0x20], UR6 ;  /* 0x00002006083f75b2 */ /* 0x0001220008000100 */
[----:B------:R0:W0:Y:S01]  /*0270*/  SYNCS.EXCH.64 URZ, [UR8+0x10], UR4 ;  /* 0x00001004083f75b2 */ /* 0x0000220008000100 */
[----:B------:R0:W0:Y:S01]  /*0280*/  SYNCS.EXCH.64 URZ, [UR8+0x28], UR6 ;  /* 0x00002806083f75b2 */ /* 0x0000220008000100 */
[----:B------:R-:W-:Y:S01]  /*0290*/  NOP ;  /* 0x0000000000007918 */ /* 0x000fe20000000000 */
.L_x_2:
[----:B------:R-:W5:Y:S01]  /*02a0*/  SHFL.IDX PT, R0, R0, RZ, 0x1f ;  /* 0x00001fff00007589 */ /* 0x000f6200000e0000 */
[----:B------:R-:W-:Y:S01]  /*02b0*/  ELECT P0, URZ, PT ;  /* 0x00000000003f782f */ /* 0x000fe20003800000 */
[----:B------:R-:W1:Y:S01]  /*02c0*/  LDC R2, c[0x0][0x65c] ;  /* 0x00019700ff027b82 */ /* 0x000e620000000800 */
[----:B------:R-:W-:Y:S01]  /*02d0*/  SHF.R.S32.HI R6, RZ, 0x1f, R5 ;  /* 0x0000001fff067819 */ /* 0x000fe20000011405 */
[----:B------:R-:W2:Y:S01]  /*02e0*/  S2R R3, SR_CTAID.Y ;  /* 0x0000000000037919 */ /* 0x000ea20000002600 */
[----:B0-----:R-:W-:Y:S01]  /*02f0*/  UMOV UR4, 0x20 ;  /* 0x0000002000047882 */ /* 0x001fe20000000000 */
[----:B------:R-:W-:Y:S01]  /*0300*/  ISETP.NE.AND P2, PT, R8, RZ, PT ;  /* 0x000000ff0800720c */ /* 0x000fe20003f45270 */
[----:B------:R-:W-:Y:S01]  /*0310*/  NOP ;  /* 0x0000000000007918 */ /* 0x000fe20000000000 */
[----:B------:R-:W0:Y:S01]  /*0320*/  S2R R4, SR_CTAID.X ;  /* 0x0000000000047919 */ /* 0x000e220000002500 */
[----:B------:R-:W-:Y:S01]  /*0330*/  LEA.HI R6, R6, R5, RZ, 0x2 ;  /* 0x0000000506067211 */ /* 0x000fe200078f10ff */
[----:B------:R-:W-:Y:S01]  /*0340*/  NOP ;  /* 0x0000000000007918 */ /* 0x000fe20000000000 */
[----:B-----5:R-:W-:-:S02]  /*0350*/  ISETP.NE.OR P0, PT, R0, RZ, !P0 ;  /* 0x000000ff0000720c */ /* 0x020fc40004705670 */
[----:B-1----:R-:W-:-:S04]  /*0360*/  ISETP.NE.AND P3, PT, R2, 0x1, PT ;  /* 0x000000010200780c */ /* 0x002fc80003f65270 */
[----:B------:R-:W-:Y:S02]  /*0370*/  P2R R0, PR, RZ, 0x8 ;  /* 0x00000008ff007803 */ /* 0x000fe40000000000 */
[----:B------:R-:W-:-:S05]  /*0380*/  LOP3.LUT R0, R6, 0xfffffffc, RZ, 0xc0, !PT ;  /* 0xfffffffc06007812 */ /* 0x000fca00078ec0ff */
[----:B------:R-:W-:Y:S01]  /*0390*/  VOTEU.ALL UP0, P0 ;  /* 0x00000000003f7886 */ /* 0x000fe20000000000 */
[----:B------:R-:W-:Y:S01]  /*03a0*/  IMAD.IADD R0, R5, 0x1, -R0 ;  /* 0x0000000105007824 */ /* 0x000fe200078e0a00 */
[----:B------:R-:W0:Y:S01]  /*03b0*/  @P3 LDC R17, c[0x0][0x10] ;  /* 0x00000400ff113b82 */ /* 0x000e220000000800 */
[----:B------:R-:W-:Y:S01]  /*03c0*/  VOTEU.ALL UP1, P0 ;  /* 0x00000000003f7886 */ /* 0x000fe20000020000 */
[----:B--2---:R-:W-:Y:S01]  /*03d0*/  @P3 IMAD.MOV.U32 R6, RZ, RZ, R3 ;  /* 0x000000ffff063224 */ /* 0x004fe200078e0003 */
[----:B------:R-:W-:Y:S01]  /*03e0*/  @!UP0 UMOV UR6, 0x400 ;  /* 0x0000040000068882 */ /* 0x000fe20000000000 */
[----:B------:R-:W-:-:S04]  /*03f0*/  @!UP0 UIADD3 UR4, -UR4, 0x100000, URZ ;  /* 0x0010000004048890 */ /* 0x000fc8000fffe13f */
[----:B------:R-:W-:Y:S02]  /*0400*/  @!UP0 USHF.L.U32 UR5, UR4, 0xb, URZ ;  /* 0x0000000b04058899 */ /* 0x000fe4000800063f */
[----:B------:R-:W-:Y:S01]  /*0410*/  @!UP0 USHF.L.U32 UR4, UR4, 0x1, URZ ;  /* 0x0000000104048899 */ /* 0x000fe2000800063f */
[----:B------:R-:W-:Y:S02]  /*0420*/  @P3 IMAD.MOV.U32 R7, RZ, RZ, RZ ;  /* 0x000000ffff073224 */ /* 0x000fe400078e00ff */
[----:B------:R-:W-:Y:S01]  /*0430*/  IMAD.MOV.U32 R5, RZ, RZ, RZ ;  /* 0x000000ffff057224 */ /* 0x000fe200078e00ff */
[----:B------:R-:W1:Y:S01]  /*0440*/  @!UP0 S2UR UR7, SR_CgaCtaId ;  /* 0x00000000000789c3 */ /* 0x000e620000008800 */
[----:B------:R-:W-:-:S07]  /*0450*/  @P3 IMAD.MOV.U32 R11, RZ, RZ, RZ ;  /* 0x000000ffff0b3224 */ /* 0x000fce00078e00ff */
[----:B------:R-:W2:Y:S01]  /*0460*/  @!P3 LDC R9, c[0x0][0xc] ;  /* 0x00000300ff09bb82 */ /* 0x000ea20000000800 */
[----:B0-----:R-:W-:-:S04]  /*0470*/  @P3 IMAD.WIDE.U32 R16, R4, R17, R6 ;  /* 0x0000001104103225 */ /* 0x001fc800078e0006 */
[----:B------:R-:W-:Y:S01]  /*0480*/  @P3 IMAD.IADD R17, R17, 0x1, R11 ;  /* 0x0000000111113824 */ /* 0x000fe200078e020b */
[----:B-1----:R-:W-:Y:S01]  /*0490*/  @!UP0 ULEA UR6, UR7, UR6, 0x18 ;  /* 0x0000000607068291 */ /* 0x002fe2000f8ec03f */
[----:B------:R-:W-:Y:S01]  /*04a0*/  VOTEU.ALL UP0, P0 ;  /* 0x00000000003f7886 */ /* 0x000fe20000000000 */
[----:B------:R-:W-:-:S04]  /*04b0*/  ISETP.NE.AND P0, PT, R0, 0x3, PT ;  /* 0x000000030000780c */ /* 0x000fc80003f05270 */
[----:B------:R-:W-:Y:S01]  /*04c0*/  ISETP.EQ.OR P0, PT, R0, RZ, !P0 ;  /* 0x000000ff0000720c */ /* 0x000fe20004702670 */
[----:B--2---:R-:W-:-:S03]  /*04d0*/  @!P3 IMAD.WIDE.U32 R6, R9, R3, R4 ;  /* 0x000000030906b225 */ /* 0x004fc600078e0004 */
[C---:B------:R-:W-:Y:S01]  /*04e0*/  ISETP.EQ.AND P0, PT, R8.reuse, RZ, P0 ;  /* 0x000000ff0800720c */ /* 0x040fe20000702270 */
[----:B------:R-:W-:Y:S01]  /*04f0*/  VIADD R8, R8, 0xffffffff ;  /* 0xffffffff08087836 */ /* 0x000fe20000000000 */
[----:B------:R-:W0:Y:S02]  /*0500*/  FENCE.VIEW.ASYNC.S ;  /* 0x00000000000073c6 */ /* 0x000e240000000000 */
[----:B0-----:R0:W3:Y:S01]  /*0510*/  @!UP0 SYNCS.EXCH.64 URZ, [UR6+0x40], UR4 ;  /* 0x00004004063f85b2 */ /* 0x0010e20008000100 */
[----:B------:R-:W-:Y:S01]  /*0520*/  @!P3 IMAD.MOV.U32 R16, RZ, RZ, R6 ;  /* 0x000000ffff10b224 */ /* 0x000fe200078e0006 */
[----:B------:R-:W-:Y:S01]  /*0530*/  SEL R19, RZ, 0x1, !P0 ;  /* 0x00000001ff137807 */ /* 0x000fe20004000000 */
[----:B------:R-:W-:Y:S01]  /*0540*/  @!P3 IMAD.MOV.U32 R17, RZ, RZ, R7 ;  /* 0x000000ffff11b224 */ /* 0x000fe200078e0007 */
[----:B------:R-:W-:-:S04]  /*0550*/  ISETP.GE.U32.AND P1, PT, R8, 0x2, PT ;  /* 0x000000020800780c */ /* 0x000fc80003f26070 */
[----:B------:R-:W-:Y:S01]  /*0560*/  SEL R19, R19, 0x2, P1 ;  /* 0x0000000213137807 */ /* 0x000fe20000800000 */
[----:B------:R0:W3:Y:S01]  /*0570*/  @!UP1 SYNCS.EXCH.64 URZ, [UR6+0x48], UR4 ;  /* 0x00004804063f95b2 */ /* 0x0000e20008000100 */
[----:B------:R-:W-:Y:S01]  /*0580*/  NOP ;  /* 0x0000000000007918 */ /* 0x000fe20000000000 */
[----:B---34-:R-:W-:Y:S06]  /*0590*/  BAR.SYNC.DEFER_BLOCKING 0x0 ;  /* 0x0000000000007b1d */ /* 0x018fec0000010000 */
[----:B------:R-:W-:Y:S05]  /*05a0*/  @!P2 BRA `(.L_x_3) ;  /* 0x000000800060a947 */ /* 0x000fea0003800000 */
[----:B------:R-:W-:-:S13]  /*05b0*/  ISETP.GT.U32.AND P0, PT, R8, 0x1, PT ;  /* 0x000000010800780c */ /* 0x000fda0003f04070 */
[----:B0-----:R-:W-:Y:S05]  /*05c0*/  @P0 EXIT ;  /* 0x000000000000094d */ /* 0x001fea0003800000 */
[----:B------:R-:W-:Y:S01]  /*05d0*/  ULDC.64 UR4, c[0x0][0x650] ;  /* 0x0001940000047ab9 */ /* 0x000fe20000000a00 */
[----:B------:R-:W-:Y:S01]  /*05e0*/  PRMT R0, RZ, 0x7610, R0 ;  /* 0x00007610ff007816 */ /* 0x000fe20000000000 */
[----:B------:R-:W-:Y:S01]  /*05f0*/  IMAD.MOV.U32 R153, RZ, RZ, -0x1 ;  /* 0xffffffffff997424 */ /* 0x000fe200078e00ff */
[----:B------:R-:W-:Y:S01]  /*0600*/  ISETP.GE.U32.AND P0, PT, R16, UR4, PT ;  /* 0x0000000410007c0c */ /* 0x000fe2000bf06070 */
[----:B------:R-:W-:Y:S02]  /*0610*/  IMAD.MOV.U32 R152, RZ, RZ, -0x1 ;  /* 0xffffffffff987424 */ /* 0x000fe400078e00ff */
[----:B------:R-:W-:Y:S01]  /*0620*/  IMAD.MOV.U32 R23, RZ, RZ, -0x1 ;  /* 0xffffffffff177424 */ /* 0x000fe200078e00ff */
[----:B------:R-:W-:-:S13]  /*0630*/  ISETP.GE.U32.AND.EX P0, PT, R17, UR5, PT, P0 ;  /* 0x0000000511007c0c */ /* 0x000fda000bf06100 */
[----:B------:R-:W-:Y:S05]  /*0640*/  @P0 BRA `(.L_x_4) ;  /* 0x0000000400540947 */ /* 0x000fea0003800000 */
[----:B------:R-:W0:Y:S01]  /*0650*/  LDC.64 R14, c[0x0][0x628] ;  /* 0x00018a00ff0e7b82 */ /* 0x000e220000000a00 */
[----:B------:R-:W-:Y:S02]  /*0660*/  IMAD.MOV.U32 R6, RZ, RZ, R16 ;  /* 0x000000ffff067224 */ /* 0x000fe400078e0010 */
[----:B------:R-:W-:-:S05]  /*0670*/  IMAD.MOV.U32 R7, RZ, RZ, R17 ;  /* 0x000000ffff077224 */ /* 0x000fca00078e0011 */
[----:B------:R-:W1:Y:S08]  /*0680*/  LDC R0, c[0x0][0x630] ;  /* 0x00018c00ff007b82 */ /* 0x000e700000000800 */
[----:B------:R-:W2:Y:S01]  /*0690*/  LDC.64 R20, c[0x0][0x620] ;  /* 0x00018800ff147b82 */ /* 0x000ea20000000a00 */
[----:B0-----:R-:W-:-:S04]  /*06a0*/  ISETP.NE.U32.AND P0, PT, R14, RZ, PT ;  /* 0x000000ff0e00720c */ /* 0x001fc80003f05070 */
[----:B------:R-:W-:-:S13]  /*06b0*/  ISETP.NE.AND.EX P0, PT, R15, RZ, PT, P0 ;  /* 0x000000ff0f00720c */ /* 0x000fda0003f05300 */
[----:B-12---:R-:W-:Y:S05]  /*06c0*/  @!P0 BRA `(.L_x_5) ;  /* 0x0000000000288947 */ /* 0x006fea0003800000 */
[----:B------:R-:W0:Y:S02]  /*06d0*/  LDC R11, c[0x0][0x634] ;  /* 0x00018d00ff0b7b82 */ /* 0x000e240000000800 */
[----:B0-----:R-:W-:-:S05]  /*06e0*/  IADD3 R11, P0, R16, R11, RZ ;  /* 0x0000000b100b7210 */ /* 0x001fca0007f1e0ff */
[----:B------:R-:W-:-:S04]  /*06f0*/  IMAD.X R13, RZ, RZ, R17, P0 ;  /* 0x000000ffff0d7224 */ /* 0x000fc800000e0611 */
[----:B------:R-:W-:-:S04]  /*0700*/  IMAD.WIDE.U32 R6, R13, R14, RZ ;  /* 0x0000000e0d067225 */ /* 0x000fc800078e00ff */
[----:B------:R-:W-:-:S04]  /*0710*/  IMAD.WIDE.U32 R8, P0, R11, R15, R6 ;  /* 0x0000000f0b087225 */ /* 0x000fc80007800006 */
[----:B------:R-:W-:-:S04]  /*0720*/  IMAD.WIDE.U32 R6, R11, R14, RZ ;  /* 0x0000000e0b067225 */ /* 0x000fc800078e00ff */
[----:B------:R-:W-:Y:S01]  /*0730*/  IMAD.X R11, RZ, RZ, RZ, P0 ;  /* 0x000000ffff0b7224 */ /* 0x000fe200000e06ff */
[----:B------:R-:W-:Y:S01]  /*0740*/  IADD3 RZ, P0, R7, R8, RZ ;  /* 0x0000000807ff7210 */ /* 0x000fe20007f1e0ff */
[----:B------:R-:W-:-:S04]  /*0750*/  IMAD.MOV.U32 R10, RZ, RZ, R9 ;  /* 0x000000ffff0a7224 */ /* 0x000fc800078e0009 */
[----:B------:R-:W-:-:S08]  /*0760*/  IMAD.WIDE.U32.X R6, R13, R15, R10, P0 ;  /* 0x0000000f0d067225 */ /* 0x000fd000000e040a */
.L_x_5:
[-CC-:B------:R-:W-:Y:S01]  /*0770*/  SHF.R.U64 R23, R6, R0.reuse, R7.reuse ;  /* 0x0000000006177219 */ /* 0x180fe20000001207 */
[----:B------:R-:W0:Y:S01]  /*0780*/  LDC R10, c[0x0][0x618] ;  /* 0x00018600ff0a7b82 */ /* 0x000e220000000800 */
[----:B------:R-:W-:Y:S01]  /*0790*/  SHF.R.U32.HI R5, RZ, R0, R7 ;  /* 0x00000000ff057219 */ /* 0x000fe20000011607 */
[----:B------:R-:W-:Y:S01]  /*07a0*/  ULDC UR4, c[0x0][0x150] ;  /* 0x0000540000047ab9 */ /* 0x000fe20000000800 */
[----:B------:R-:W-:Y:S02]  /*07b0*/  IADD3 R9, P0, RZ, -R23, RZ ;  /* 0x80000017ff097210 */ /* 0x000fe40007f1e0ff */
[----:B------:R-:W-:-:S03]  /*07c0*/  I2FP.F32.U32 R0, R4 ;  /* 0x0000000400007245 */ /* 0x000fc60000201000 */
[----:B------:R-:W1:Y:S01]  /*07d0*/  LDC.64 R28, c[0x0][0x640] ;  /* 0x00019000ff1c7b82 */ /* 0x000e620000000a00 */
[----:B------:R-:W-:Y:S02]  /*07e0*/  IMAD.X R11, RZ, RZ, ~R5, P0 ;  /* 0x000000ffff0b7224 */ /* 0x000fe400000e0e05 */
[----:B------:R-:W-:Y:S01]  /*07f0*/  FMUL R0, R0, UR4 ;  /* 0x0000000400007c20 */ /* 0x000fe20008400000 */
[----:B------:R-:W-:Y:S01]  /*0800*/  IMAD.WIDE.U32 R6, R9, R20, R16 ;  /* 0x0000001409067225 */ /* 0x000fe200078e0010 */
[----:B------:R-:W-:-:S03]  /*0810*/  ULDC UR4, c[0x0][0x154] ;  /* 0x0000550000047ab9 */ /* 0x000fc60000000800 */
[----:B------:R-:W-:Y:S01]  /*0820*/  IMAD R8, R11, R20, RZ ;  /* 0x000000140b087224 */ /* 0x000fe200078e02ff */
[----:B------:R-:W2:Y:S01]  /*0830*/  LDC R5, c[0x0][0x144] ;  /* 0x00005100ff057b82 */ /* 0x000ea20000000800 */
[----:B------:R-:W3:Y:S02]  /*0840*/  F2I.U32.TRUNC.NTZ R0, R0 ;  /* 0x0000000000007305 */ /* 0x000ee4000020f000 */
[----:B------:R-:W-:-:S04]  /*0850*/  IMAD R9, R9, R21, R8 ;  /* 0x0000001509097224 */ /* 0x000fc800078e0208 */
[----:B------:R-:W-:Y:S01]  /*0860*/  IMAD.IADD R7, R7, 0x1, R9 ;  /* 0x0000000107077824 */ /* 0x000fe200078e0209 */
[----:B------:R-:W4:Y:S01]  /*0870*/  LDC R12, c[0x0][0x608] ;  /* 0x00018200ff0c7b82 */ /* 0x000f220000000800 */
[----:B------:R-:W-:-:S03]  /*0880*/  IMAD.MOV.U32 R9, RZ, RZ, -0x1 ;  /* 0xffffffffff097424 */ /* 0x000fc600078e00ff */
[-CC-:B0-----:R-:W-:Y:S02]  /*0890*/  SHF.R.U64 R20, R6, R10.reuse, R7.reuse ;  /* 0x0000000a06147219 */ /* 0x181fe40000001207 */
[----:B------:R-:W-:Y:S02]  /*08a0*/  I2FP.F32.U32 R6, R3 ;  /* 0x0000000300067245 */ /* 0x000fe40000201000 */
[----:B------:R-:W0:Y:S01]  /*08b0*/  LDC R26, c[0x0][0x658] ;  /* 0x00019600ff1a7b82 */ /* 0x000e220000000800 */
[----:B-1----:R-:W-:Y:S01]  /*08c0*/  ISETP.NE.U32.AND P0, PT, R28, RZ, PT ;  /* 0x000000ff1c00720c */ /* 0x002fe20003f05070 */
[----:B---3--:R-:W-:Y:S01]  /*08d0*/  IMAD.MOV R8, RZ, RZ, -R0 ;  /* 0x000000ffff087224 */ /* 0x008fe200078e0a00 */
[----:B------:R-:W-:Y:S01]  /*08e0*/  SHF.R.U32.HI R7, RZ, R10, R7 ;  /* 0x0000000aff077219 */ /* 0x000fe20000011607 */
[----:B------:R-:W-:Y:S01]  /*08f0*/  FMUL R6, R6, UR4 ;  /* 0x0000000406067c20 */ /* 0x000fe20008400000 */
[----:B------:R-:W-:-:S03]  /*0900*/  ISETP.NE.AND.EX P0, PT, R29, RZ, PT, P0 ;  /* 0x000000ff1d00720c */ /* 0x000fc60003f05300 */
[----:B------:R-:W1:Y:S01]  /*0910*/  LDC R14, c[0x0][0x148] ;  /* 0x00005200ff0e7b82 */ /* 0x000e620000000800 */
[----:B--2---:R-:W-:-:S07]  /*0920*/  IMAD R0, R5, R8, R4 ;  /* 0x0000000805007224 */ /* 0x004fce00078e0204 */
[----:B------:R-:W2:Y:S01]  /*0930*/  LDC R24, c[0x0][0x600] ;  /* 0x00018000ff187b82 */ /* 0x000ea20000000800 */
[-CC-:B----4-:R-:W-:Y:S02]  /*0940*/  SHF.R.U64 R30, R20, R12.reuse, R7.reuse ;  /* 0x0000000c141e7219 */ /* 0x190fe40000001207 */
[----:B------:R-:W-:Y:S01]  /*0950*/  SHF.R.U32.HI R5, RZ, R12, R7 ;  /* 0x0000000cff057219 */ /* 0x000fe20000011607 */
[----:B------:R-:W-:Y:S01]  /*0960*/  IMAD.MOV.U32 R7, RZ, RZ, 0x1 ;  /* 0x00000001ff077424 */ /* 0x000fe200078e00ff */
[----:B------:R3:W4:Y:S03]  /*0970*/  F2I.U32.TRUNC.NTZ R12, R6 ;  /* 0x00000006000c7305 */ /* 0x000726000020f000 */
[----:B------:R-:W1:Y:S01]  /*0980*/  LDC R15, c[0x0][0x648] ;  /* 0x00019200ff0f7b82 */ /* 0x000e620000000800 */
[-C--:B0-----:R-:W-:Y:S02]  /*0990*/  SHF.L.U32 R4, R9, R26.reuse, RZ ;  /* 0x0000001a09047219 */ /* 0x081fe400000006ff */
[----:B------:R-:W-:-:S02]  /*09a0*/  SHF.R.U64 R32, R30, R26, R5 ;  /* 0x0000001a1e207219 */ /* 0x000fc40000001205 */
[----:B------:R-:W-:Y:S02]  /*09b0*/  LOP3.LUT R11, RZ, R4, RZ, 0x33, !PT ;  /* 0x00000004ff0b7212 */ /* 0x000fe400078e33ff */
[-C--:B------:R-:W-:Y:S01]  /*09c0*/  SHF.R.U32.HI R5, RZ, R26.reuse, R5 ;  /* 0x0000001aff057219 */ /* 0x080fe20000011605 */
[----:B------:R-:W0:Y:S01]  /*09d0*/  LDC R21, c[0x0][0x638] ;  /* 0x00018e00ff157b82 */ /* 0x000e220000000800 */
[----:B------:R-:W-:Y:S01]  /*09e0*/  SHF.L.U32 R10, R7, R26, RZ ;  /* 0x0000001a070a7219 */ /* 0x000fe200000006ff */
[----:B------:R-:W-:-:S06]  /*09f0*/  IMAD.MOV.U32 R4, RZ, RZ, R32 ;  /* 0x000000ffff047224 */ /* 0x000fcc00078e0020 */
[----:B------:R-:W0:Y:S01]  /*0a00*/  LDC R153, c[0x0][0x610] ;  /* 0x00018400ff997b82 */ /* 0x000e220000000800 */
[----:B---34-:R-:W-:Y:S05]  /*0a10*/  @!P0 BRA `(.L_x_6) ;  /* 0x0000000000288947 */ /* 0x018fea0003800000 */
[----:B------:R-:W3:Y:S02]  /*0a20*/  LDC R9, c[0x0][0x64c] ;  /* 0x00019300ff097b82 */ /* 0x000ee40000000800 */
[----:B---3--:R-:W-:-:S05]  /*0a30*/  IADD3 R9, P0, R32, R9, RZ ;  /* 0x0000000920097210 */ /* 0x008fca0007f1e0ff */
        /* <DEDUP_REMOVED lines=8> */
.L_x_6:
[----:B-1----:R-:W-:Y:S01]  /*0ac0*/  SHF.R.U64 R4, R4, R15, R5 ;  /* 0x0000000f04047219 */ /* 0x002fe20000001205 */
[----:B--2---:R-:W-:Y:S01]  /*0ad0*/  VIADD R5, R24, 0xffffffff ;  /* 0xffffffff18057836 */ /* 0x004fe20000000000 */
[----:B------:R-:W-:Y:S01]  /*0ae0*/  LOP3.LUT R11, R30, R11, RZ, 0xc0, !PT ;  /* 0x0000000b1e0b7212 */ /* 0x000fe200078ec0ff */
[----:B------:R-:W-:Y:S02]  /*0af0*/  IMAD.MOV R12, RZ, RZ, -R12 ;  /* 0x000000ffff0c7224 */ /* 0x000fe400078e0a0c */
[----:B------:R-:W-:Y:S02]  /*0b00*/  IMAD.MOV R6, RZ, RZ, -R4 ;  /* 0x000000ffff067224 */ /* 0x000fe400078e0a04 */
[----:B------:R-:W-:Y:S01]  /*0b10*/  IMAD R11, R10, R4, R11 ;  /* 0x000000040a0b7224 */ /* 0x000fe200078e020b */
[----:B------:R-:W-:Y:S01]  /*0b20*/  LOP3.LUT R4, R20, R5, RZ, 0xc0, !PT ;  /* 0x0000000514047212 */ /* 0x000fe200078ec0ff */
[----:B------:R-:W-:Y:S02]  /*0b30*/  @P3 IMAD R0, R14, R12, R3 ;  /* 0x0000000c0e003224 */ /* 0x000fe400078e0203 */
[----:B0-----:R-:W-:-:S02]  /*0b40*/  IMAD R3, R6, R21, R32 ;  /* 0x0000001506037224 */ /* 0x001fc400078e0220 */
[----:B------:R-:W-:Y:S02]  /*0b50*/  IMAD R153, R11, R153, R0 ;  /* 0x000000990b997224 */ /* 0x000fe400078e0200 */
[----:B------:R-:W-:Y:S02]  /*0b60*/  IMAD R4, R3, R24, R4 ;  /* 0x0000001803047224 */ /* 0x000fe400078e0204 */
[----:B------:R-:W-:-:S03]  /*0b70*/  IMAD.MOV.U32 R0, RZ, RZ, 0x1 ;  /* 0x00000001ff007424 */ /* 0x000fc600078e00ff */
[----:B------:R-:W-:Y:S02]  /*0b80*/  SEL R152, R4, R153, !P3 ;  /* 0x0000009904987207 */ /* 0x000fe40005800000 */
[----:B------:R-:W-:-:S07]  /*0b90*/  SEL R153, R153, R4, !P3 ;  /* 0x0000000499997207 */ /* 0x000fce0005800000 */
.L_x_4:
[----:B------:R-:W-:-:S08]  /*0ba0*/  NOP ;  /* 0x0000000000007918 */ /* 0x000fd00000000000 */
[----:B------:R-:W0:Y:S02]  /*0bb0*/  USETMAXREG.TRY_ALLOC.CTAPOOL UP0, 0xe8 ;  /* 0x000000e8000079c8 */ /* 0x000e240008000600 */
[----:B0-----:R-:W-:-:S13]  /*0bc0*/  PLOP3.LUT P0, PT, PT, PT, UP0, 0x80, 0x0 ;  /* 0x000000000000781c */ /* 0x001fda0003f0f008 */
[----:B------:R-:W-:Y:S05]  /*0bd0*/  @!P0 BRA `(.L_x_4) ;  /* 0xfffffffc00f08947 */ /* 0x000fea000383ffff */
[----:B------:R-:W-:Y:S01]  /*0be0*/  ULDC.64 UR4, c[0x0][0x598] ;  /* 0x0001660000047ab9 */ /* 0x000fe20000000a00 */
[----:B------:R-:W-:Y:S01]  /*0bf0*/  ULDC.64 UR36, c[0x0][0x208] ;  /* 0x0000820000247ab9 */ /* 0x000fe20000000a00 */
[----:B------:R-:W-:-:S04]  /*0c00*/  ISETP.NE.U32.AND P0, PT, RZ, UR4, PT ;  /* 0x00000004ff007c0c */ /* 0x000fc8000bf05070 */
[----:B------:R-:W-:-:S13]  /*0c10*/  ISETP.NE.AND.EX P0, PT, RZ, UR5, PT, P0 ;  /* 0x00000005ff007c0c */ /* 0x000fda000bf05300 */
[----:B------:R-:W-:Y:S05]  /*0c20*/  @!P0 BRA `(.L_x_7) ;  /* 0x00000000001c8947 */ /* 0x000fea0003800000 */
[----:B------:R-:W0:Y:S02]  /*0c30*/  LDC.64 R4, c[0x0][0x598] ;  /* 0x00016600ff047b82 */ /* 0x000e240000000a00 */
[----:B0-----:R-:W2:Y:S02]  /*0c40*/  LDG.E.64 R4, desc[UR36][R4.64] ;  /* 0x0000002404047981 */ /* 0x001ea4000c1e1b00 */
[----:B--2---:R-:W-:-:S04]  /*0c50*/  ISETP.NE.U32.AND P0, PT, R4, RZ, PT ;  /* 0x000000ff0400720c */ /* 0x004fc80003f05070 */
[----:B------:R-:W-:-:S13]  /*0c60*/  ISETP.NE.AND.EX P0, PT, R5, RZ, PT, P0 ;  /* 0x000000ff0500720c */ /* 0x000fda0003f05300 */
[----:B------:R-:W-:Y:S05]  /*0c70*/  @!P0 BRA `(.L_x_7) ;  /* 0x0000000000088947 */ /* 0x000fea0003800000 */
[----:B------:R0:W5:Y:S01]  /*0c80*/  LD.E R154, desc[UR36][R4.64] ;  /* 0x00000024049a7980 */ /* 0x000162000c101900 */
[----:B------:R-:W-:Y:S05]  /*0c90*/  BRA `(.L_x_8) ;  /* 0x0000000000247947 */ /* 0x000fea0003800000 */
.L_x_7:
[----:B------:R-:W-:Y:S02]  /*0ca0*/  ULDC.64 UR4, c[0x0][0x588] ;  /* 0x0001620000047ab9 */ /* 0x000fe40000000a00 */
[----:B------:R-:W-:-:S04]  /*0cb0*/  ISETP.NE.U32.AND P0, PT, RZ, UR4, PT ;  /* 0x00000004ff007c0c */ /* 0x000fc8000bf05070 */
[----:B------:R-:W-:-:S13]  /*0cc0*/  ISETP.NE.AND.EX P0, PT, RZ, UR5, PT, P0 ;  /* 0x00000005ff007c0c */ /* 0x000fda000bf05300 */
[----:B------:R-:W-:Y:S05]  /*0cd0*/  @!P0 BRA `(.L_x_9) ;  /* 0x00000000000c8947 */ /* 0x000fea0003800000 */
[----:B------:R-:W0:Y:S02]  /*0ce0*/  LDC.64 R154, c[0x0][0x588] ;  /* 0x00016200ff9a7b82 */ /* 0x000e240000000a00 */
[----:B0-----:R1:W5:Y:S01]  /*0cf0*/  LDG.E R154, desc[UR36][R154.64] ;  /* 0x000000249a9a7981 */ /* 0x001362000c1e1900 */
[----:B------:R-:W-:Y:S05]  /*0d00*/  BRA `(.L_x_8) ;  /* 0x0000000000087947 */ /* 0x000fea0003800000 */
.L_x_9:
[----:B------:R-:W-:Y:S02]  /*0d10*/  ULDC UR4, c[0x0][0x580] ;  /* 0x0001600000047ab9 */ /* 0x000fe40000000800 */
[----:B------:R-:W-:-:S07]  /*0d20*/  IMAD.U32 R154, RZ, RZ, UR4 ;  /* 0x00000004ff9a7e24 */ /* 0x000fce000f8e00ff */
.L_x_8:
[----:B------:R-:W-:Y:S02]  /*0d30*/  ULDC.64 UR4, c[0x0][0x5a0] ;  /* 0x0001680000047ab9 */ /* 0x000fe40000000a00 */
[----:B------:R-:W-:-:S04]  /*0d40*/  ISETP.NE.U32.AND P0, PT, RZ, UR4, PT ;  /* 0x00000004ff007c0c */ /* 0x000fc8000bf05070 */
[----:B------:R-:W-:-:S13]  /*0d50*/  ISETP.NE.AND.EX P0, PT, RZ, UR5, PT, P0 ;  /* 0x00000005ff007c0c */ /* 0x000fda000bf05300 */
[----:B------:R-:W-:Y:S05]  /*0d60*/  @!P0 BRA `(.L_x_10) ;  /* 0x00000000001c8947 */ /* 0x000fea0003800000 */
[----:B0-----:R-:W0:Y:S02]  /*0d70*/  LDC.64 R4, c[0x0][0x5a0] ;  /* 0x00016800ff047b82 */ /* 0x001e240000000a00 */
[----:B0-----:R-:W2:Y:S02]  /*0d80*/  LDG.E.64 R4, desc[UR36][R4.64] ;  /* 0x0000002404047981 */ /* 0x001ea4000c1e1b00 */
[----:B--2---:R-:W-:-:S04]  /*0d90*/  ISETP.NE.U32.AND P0, PT, R4, RZ, PT ;  /* 0x000000ff0400720c */ /* 0x004fc80003f05070 */
[----:B------:R-:W-:-:S13]  /*0da0*/  ISETP.NE.AND.EX P0, PT, R5, RZ, PT, P0 ;  /* 0x000000ff0500720c */ /* 0x000fda0003f05300 */
[----:B------:R-:W-:Y:S05]  /*0db0*/  @!P0 BRA `(.L_x_10) ;  /* 0x0000000000088947 */ /* 0x000fea0003800000 */
[----:B-1----:R0:W5:Y:S01]  /*0dc0*/  LD.E R155, desc[UR36][R4.64] ;  /* 0x00000024049b7980 */ /* 0x002162000c101900 */
[----:B------:R-:W-:Y:S05]  /*0dd0*/  BRA `(.L_x_11) ;  /* 0x0000000000247947 */ /* 0x000fea0003800000 */
.L_x_10:
[----:B------:R-:W-:Y:S02]  /*0de0*/  ULDC.64 UR4, c[0x0][0x590] ;  /* 0x0001640000047ab9 */ /* 0x000fe40000000a00 */
[----:B------:R-:W-:-:S04]  /*0df0*/  ISETP.NE.U32.AND P0, PT, RZ, UR4, PT ;  /* 0x00000004ff007c0c */ /* 0x000fc8000bf05070 */
[----:B------:R-:W-:-:S13]  /*0e00*/  ISETP.NE.AND.EX P0, PT, RZ, UR5, PT, P0 ;  /* 0x00000005ff007c0c */ /* 0x000fda000bf05300 */
[----:B------:R-:W-:Y:S05]  /*0e10*/  @!P0 BRA `(.L_x_12) ;  /* 0x00000000000c8947 */ /* 0x000fea0003800000 */
[----:B0-----:R-:W1:Y:S02]  /*0e20*/  LDC.64 R4, c[0x0][0x590] ;  /* 0x00016400ff047b82 */ /* 0x001e640000000a00 */
[----:B-1----:R1:W5:Y:S01]  /*0e30*/  LDG.E R155, desc[UR36][R4.64] ;  /* 0x00000024049b7981 */ /* 0x002362000c1e1900 */
[----:B------:R-:W-:Y:S05]  /*0e40*/  BRA `(.L_x_11) ;  /* 0x0000000000087947 */ /* 0x000fea0003800000 */
.L_x_12:
[----:B------:R-:W-:Y:S02]  /*0e50*/  ULDC UR4, c[0x0][0x584] ;  /* 0x0001610000047ab9 */ /* 0x000fe40000000800 */
[----:B-1----:R-:W-:-:S07]  /*0e60*/  IMAD.U32 R155, RZ, RZ, UR4 ;  /* 0x00000004ff9b7e24 */ /* 0x002fce000f8e00ff */
.L_x_11:
[----:B------:R-:W-:-:S13]  /*0e70*/  LOP3.LUT P0, RZ, R0, 0xff, RZ, 0xc0, !PT ;  /* 0x000000ff00ff7812 */ /* 0x000fda000780c0ff */
[----:B------:R-:W-:Y:S05]  /*0e80*/  @!P0 EXIT ;  /* 0x000000000000894d */ /* 0x000fea0003800000 */
[----:B------:R-:W-:Y:S01]  /*0e90*/  ULDC UR4, c[0x0][0x28c] ;  /* 0x0000a30000047ab9 */ /* 0x000fe20000000800 */
[----:B------:R-:W-:Y:S01]  /*0ea0*/  LOP3.LUT R160, R19, 0x1, RZ, 0xfc, !PT ;  /* 0x0000000113a07812 */ /* 0x000fe200078efcff */
[----:B------:R-:W-:Y:S01]  /*0eb0*/  UIADD3 UR4, UR4, 0x1f, URZ ;  /* 0x0000001f04047890 */ /* 0x000fe2000fffe03f */
[----:B------:R-:W-:Y:S01]  /*0ec0*/  UMOV UR38, URZ ;  /* 0x0000003f00267c82 */ /* 0x000fe20008000000 */
[----:B------:R-:W-:Y:S02]  /*0ed0*/  UMOV UR39, URZ ;  /* 0x0000003f00277c82 */ /* 0x000fe40008000000 */
[----:B------:R-:W-:-:S04]  /*0ee0*/  USHF.R.S32.HI UR5, URZ, 0x1f, UR4 ;  /* 0x0000001f3f057899 */ /* 0x000fc80008011404 */
[----:B------:R-:W-:-:S04]  /*0ef0*/  ULEA.HI UR5, UR5, UR4, URZ, 0x5 ;  /* 0x0000000405057291 */ /* 0x000fc8000f8f283f */
[----:B------:R-:W-:-:S12]  /*0f00*/  USHF.R.S32.HI UR40, URZ, 0x5, UR5 ;  /* 0x000000053f287899 */ /* 0x000fd80008011405 */
.L_x_286:
[----:B------:R-:W-:Y:S01]  /*0f10*/  LOP3.LUT R0, R18, 0x80, RZ, 0xc0, !PT ;  /* 0x0000008012007812 */ /* 0x000fe200078ec0ff */
[----:B--2---:R-:W2:Y:S01]  /*0f20*/  S2UR UR7, SR_CgaCtaId ;  /* 0x00000000000779c3 */ /* 0x004ea20000008800 */
[----:B------:R-:W-:Y:S02]  /*0f30*/  UMOV UR6, 0x400 ;  /* 0x0000040000067882 */ /* 0x000fe40000000000 */
[----:B------:R-:W-:-:S06]  /*0f40*/  SHF.R.U32.HI R0, RZ, 0x7, R0 ;  /* 0x00000007ff007819 */ /* 0x000fcc0000011600 */
[----:B---3--:R-:W3:Y:S01]  /*0f50*/  SHFL.IDX PT, R0, R0, RZ, 0x1f ;  /* 0x00001fff00007589 */ /* 0x008ee200000e0000 */
[----:B--2---:R-:W-:Y:S01]  /*0f60*/  ULEA UR42, UR7, UR6, 0x18 ;  /* 0x00000006072a7291 */ /* 0x004fe2000f8ec03f */
[----:B---3--:R-:W-:-:S13]  /*0f70*/  R2UR UR4, R0 ;  /* 0x00000000000472ca */ /* 0x008fda00000e0000 */
[----:B------:R-:W-:-:S04]  /*0f80*/  ULEA.HI UR5, UR4, UR4, URZ, 0x1 ;  /* 0x0000000404057291 */ /* 0x000fc8000f8f083f */
[----:B------:R-:W-:-:S04]  /*0f90*/  ULOP3.LUT UR5, UR5, 0x7fffe, URZ, 0xc0, !UPT ;  /* 0x0007fffe05057892 */ /* 0x000fc8000f8ec03f */
[----:B------:R-:W-:-:S03]  /*0fa0*/  UIADD3 UR5, UR4, -UR5, URZ ;  /* 0x8000000504057290 */ /* 0x000fc6000fffe03f */
[----:B------:R-:W-:Y:S01]  /*0fb0*/  ULDC UR4, c[0x0][0x28c] ;  /* 0x0000a30000047ab9 */ /* 0x000fe20000000800 */
[----:B------:R-:W-:Y:S01]  /*0fc0*/  ULEA UR5, UR5, UR42, 0xd ;  /* 0x0000002a05057291 */ /* 0x000fe2000f8e683f */
[----:B------:R-:W-:-:S03]  /*0fd0*/  ISETP.LT.AND P0, PT, RZ, UR4, PT ;  /* 0x00000004ff007c0c */ /* 0x000fc6000bf01270 */
[----:B------:R-:W-:-:S04]  /*0fe0*/  UIADD3 UR5, UR5, 0x100, URZ ;  /* 0x0000010005057890 */ /* 0x000fc8000fffe03f */
[----:B------:R-:W-:-:S04]  /*0ff0*/  USHF.R.U32.HI UR5, URZ, 0x4, UR5 ;  /* 0x000000043f057899 */ /* 0x000fc80008011605 */
[----:B------:R-:W-:Y:S02]  /*1000*/  ULOP3.LUT UR41, UR5, 0x3fff, URZ, 0xc0, !UPT ;  /* 0x00003fff05297892 */ /* 0x000fe4000f8ec03f */
[----:B-1--4-:R-:W-:Y:S10]  /*1010*/  @P0 BRA `(.L_x_13) ;  /* 0x0000000000400947 */ /* 0x012ff40003800000 */
[----:B------:R-:W-:Y:S01]  /*1020*/  MOV R0, 0x0 ;  /* 0x0000000000007802 */ /* 0x000fe20000000f00 */
[----:B------:R-:W-:Y:S01]  /*1030*/  ULDC.64 UR4, c[0x4][0x68] ;  /* 0x01001a0000047ab9 */ /* 0x000fe20000000a00 */
[----:B------:R-:W-:Y:S01]  /*1040*/  ULDC.64 UR6, c[0x4][0x8] ;  /* 0x0100020000067ab9 */ /* 0x000fe20000000a00 */
[----:B01----:R-:W-:Y:S01]  /*1050*/  IMAD.U32 R4, RZ, RZ, UR4 ;  /* 0x00000004ff047e24 */ /* 0x003fe2000f8e00ff */
[----:B------:R0:W1:Y:S01]  /*1060*/  LDC.64 R14, c[0x4][R0] ;  /* 0x01000000000e7b82 */ /* 0x0000620000000a00 */
[----:B------:R-:W-:Y:S01]  /*1070*/  IMAD.U32 R5, RZ, RZ, UR5 ;  /* 0x00000005ff057e24 */ /* 0x000fe2000f8e00ff */
[----:B------:R-:W-:Y:S01]  /*1080*/  ULDC.64 UR4, c[0x4][0x70] ;  /* 0x01001c0000047ab9 */ /* 0x000fe20000000a00 */
[----:B------:R-:W-:Y:S02]  /*1090*/  IMAD.U32 R10, RZ, RZ, UR6 ;  /* 0x00000006ff0a7e24 */ /* 0x000fe4000f8e00ff */
[----:B------:R-:W-:Y:S02]  /*10a0*/  IMAD.U32 R6, RZ, RZ, UR4 ;  /* 0x00000004ff067e24 */ /* 0x000fe4000f8e00ff */
[----:B------:R-:W-:-:S02]  /*10b0*/  IMAD.U32 R7, RZ, RZ, UR5 ;  /* 0x00000005ff077e24 */ /* 0x000fc4000f8e00ff */
[----:B------:R-:W-:Y:S02]  /*10c0*/  IMAD.U32 R11, RZ, RZ, UR7 ;  /* 0x00000007ff0b7e24 */ /* 0x000fe4000f8e00ff */
[----:B------:R-:W-:Y:S02]  /*10d0*/  IMAD.MOV.U32 R8, RZ, RZ, 0x1e1 ;  /* 0x000001e1ff087424 */ /* 0x000fe400078e00ff */
[----:B------:R-:W-:Y:S02]  /*10e0*/  IMAD.MOV.U32 R12, RZ, RZ, 0x1 ;  /* 0x00000001ff0c7424 */ /* 0x000fe400078e00ff */
[----:B0-----:R-:W-:-:S07]  /*10f0*/  IMAD.MOV.U32 R13, RZ, RZ, RZ ;  /* 0x000000ffff0d7224 */ /* 0x001fce00078e00ff */
[----:B------:R-:W-:-:S07]  /*1100*/  LEPC R20, `(.L_x_13) ;  /* 0x000000001014794e */ /* 0x000fce0000000000 */
[----:B-1---5:R-:W-:Y:S05]  /*1110*/  CALL.ABS.NOINC R14 ;  /* 0x000000000e007343 */ /* 0x022fea0003c00000 */
.L_x_13:
[----:B------:R-:W-:-:S13]  /*1120*/  ISETP.NE.AND P0, PT, R160, 0x3, PT ;  /* 0x00000003a000780c */ /* 0x000fda0003f05270 */
[----:B------:R-:W-:Y:S05]  /*1130*/  @!P0 BRA `(.L_x_14) ;  /* 0x0000000000048947 */ /* 0x000fea0003800000 */
[----:B------:R-:W-:Y:S01]  /*1140*/  BPT.TRAP 0x1 ;  /* 0x000000040000795c */ /* 0x000fe20000300000 */
.L_x_14:
[----:B------:R-:W-:Y:S02]  /*1150*/  IMAD.U32 R3, RZ, RZ, UR39 ;  /* 0x00000027ff037e24 */ /* 0x000fe4000f8e00ff */
[----:B------:R-:W-:-:S03]  /*1160*/  IMAD.U32 R0, RZ, RZ, UR38 ;  /* 0x00000026ff007e24 */ /* 0x000fc6000f8e00ff */
[----:B------:R-:W-:Y:S02]  /*1170*/  LEA R3, R3, UR42, 0x3 ;  /* 0x0000002a03037c11 */ /* 0x000fe4000f8e18ff */
[----:B------:R-:W-:-:S04]  /*1180*/  SHF.L.U32 R0, R0, 0x1f, RZ ;  /* 0x0000001f00007819 */ /* 0x000fc800000006ff */
[----:B------:R2:W3:Y:S01]  /*1190*/  SYNCS.PHASECHK.TRANS64.TRYWAIT P1, [R3+URZ], R0 ;  /* 0x00000000030075a7 */ /* 0x0004e2000802017f */
[----:B------:R-:W-:Y:S05]  /*11a0*/  @!P0 BRA `(.L_x_15) ;  /* 0x0000000000048947 */ /* 0x000fea0003800000 */
[----:B------:R-:W-:Y:S01]  /*11b0*/  BPT.TRAP 0x1 ;  /* 0x000000040000795c */ /* 0x000fe20000300000 */
.L_x_15:
[----:B---3--:R-:W-:Y:S05]  /*11c0*/  @P1 BRA `(.L_x_16) ;  /* 0x0000000000081947 */ /* 0x008fea0003800000 */
[----:B------:R-:W3:Y:S02]  /*11d0*/  SYNCS.PHASECHK.TRANS64.TRYWAIT P1, [R3+URZ], R0 ;  /* 0x00000000030075a7 */ /* 0x000ee4000802017f */
[----:B---3--:R-:W-:Y:S05]  /*11e0*/  @!P1 BRA `(.L_x_17) ;  /* 0x0000008800b89947 */ /* 0x008fea0003800000 */
.L_x_16:
[----:B------:R-:W-:-:S04]  /*11f0*/  UISETP.LT.AND UP0, UPT, UR40, 0x1, UPT ;  /* 0x000000012800788c */ /* 0x000fc8000bf01270 */
[----:B------:R-:W-:-:S04]  /*1200*/  USEL UR4, UR40, 0x1, UP0 ;  /* 0x0000000128047887 */ /* 0x000fc80008000000 */
[----:B------:R-:W-:-:S06]  /*1210*/  UIADD3 UR4, UR40, -UR4, URZ ;  /* 0x8000000428047290 */ /* 0x000fcc000fffe03f */
[----:B--23--:R-:W-:Y:S01]  /*1220*/  IMAD.U32 R0, RZ, RZ, UR4 ;  /* 0x00000004ff007e24 */ /* 0x00cfe2000f8e00ff */
[----:B------:R-:W-:Y:S05]  /*1230*/  WARPSYNC.ALL ;  /* 0x0000000000007948 */ /* 0x000fea0003800000 */
[----:B------:R-:W-:Y:S01]  /*1240*/  ISETP.GE.AND P1, PT, R0, 0x1, PT ;  /* 0x000000010000780c */ /* 0x000fe20003f26270 */
[----:B------:R-:W-:Y:S01]  /*1250*/  UIADD3 UR4, UR42, 0xc100, URZ ;  /* 0x0000c1002a047890 */ /* 0x000fe2000fffe03f */
[----:B------:R-:W-:Y:S01]  /*1260*/  WARPGROUP.ARRIVE ;  /* 0x00000000000079c5 */ /* 0x000fe20000000000 */
[----:B------:R-:W-:Y:S01]  /*1270*/  UMOV UR9, 0x40000040 ;  /* 0x4000004000097882 */ /* 0x000fe20000000000 */
[----:B------:R-:W-:Y:S01]  /*1280*/  UMOV UR11, 0x40000040 ;  /* 0x40000040000b7882 */ /* 0x000fe20000000000 */
[----:B------:R-:W-:-:S04]  /*1290*/  USHF.R.U32.HI UR4, URZ, 0x4, UR4 ;  /* 0x000000043f047899 */ /* 0x000fc80008011604 */
[----:B------:R-:W-:Y:S02]  /*12a0*/  ULOP3.LUT UR5, UR4, 0x3fff, URZ, 0xc0, !UPT ;  /* 0x00003fff04057892 */ /* 0x000fe4000f8ec03f */
[----:B------:R-:W-:Y:S02]  /*12b0*/  ULOP3.LUT UR4, UR41, 0x10000, URZ, 0xfc, !UPT ;  /* 0x0001000029047892 */ /* 0x000fe4000f8efc3f */
[----:B------:R-:W-:Y:S02]  /*12c0*/  ULOP3.LUT UR5, UR5, 0x10000, URZ, 0xfc, !UPT ;  /* 0x0001000005057892 */ /* 0x000fe4000f8efc3f */
[----:B------:R-:W-:Y:S02]  /*12d0*/  ULEA UR6, UR39, UR4, 0xa ;  /* 0x0000000427067291 */ /* 0x000fe4000f8e503f */
[----:B------:R-:W-:-:S05]  /*12e0*/  ULEA UR7, UR39, UR5, 0xb ;  /* 0x0000000527077291 */ /* 0x000fca000f8e583f */
[----:B------:R-:W-:Y:S02]  /*12f0*/  UMOV UR8, UR6 ;  /* 0x0000000600087c82 */ /* 0x000fe40008000000 */
[----:B------:R-:W-:Y:S02]  /*1300*/  UMOV UR10, UR7 ;  /* 0x00000007000a7c82 */ /* 0x000fe40008000000 */
[----:B------:R-:W-:Y:S01]  /*1310*/  HGMMA.64x256x8.F32.TF32 R24, gdesc[UR8], RZ, !UPT, gsb0 ;  /* 0x07e00000081879f0 */ /* 0x000fe2000c0028ff */
[----:B------:R-:W-:Y:S02]  /*1320*/  UIADD3 UR8, UR6, 0x2, URZ ;  /* 0x0000000206087890 */ /* 0x000fe4000fffe03f */
[----:B------:R-:W-:Y:S01]  /*1330*/  UIADD3 UR10, UR7, 0x2, URZ ;  /* 0x00000002070a7890 */ /* 0x000fe2000fffe03f */
[----:B------:R-:W-:Y:S01]  /*1340*/  UMOV UR9, 0x40000040 ;  /* 0x4000004000097882 */ /* 0x000fe20000000000 */
[----:B------:R-:W-:Y:S01]  /*1350*/  UMOV UR11, 0x40000040 ;  /* 0x40000040000b7882 */ /* 0x000fe20000000000 */
[----:B------:R-:W-:-:S02]  /*1360*/  WARPGROUP.DEPBAR.LE gsb0, 0x0 ;  /* 0x00008000000079c5 */ /* 0x000fc40000010000 */
[----:B------:R-:W-:-:S15]  /*1370*/  WARPGROUP.ARRIVE ;  /* 0x00000000000079c5 */ /* 0x000fde0000000000 */
[----:B------:R-:W-:-:S05]  /*1380*/  NOP ;  /* 0x0000000000007918 */ /* 0x000fca0000000000 */
[----:B------:R-:W-:Y:S01]  /*1390*/  HGMMA.64x256x8.F32.TF32 R24, gdesc[UR8], R24, gsb0 ;  /* 0x07e00000081879f0 */ /* 0x000fe20008002818 */
[----:B------:R-:W-:Y:S02]  /*13a0*/  UIADD3 UR8, UR6, 0x4, URZ ;  /* 0x0000000406087890 */ /* 0x000fe4000fffe03f */
[----:B------:R-:W-:Y:S01]  /*13b0*/  UIADD3 UR10, UR7, 0x4, URZ ;  /* 0x00000004070a7890 */ /* 0x000fe2000fffe03f */
[----:B------:R-:W-:Y:S01]  /*13c0*/  UMOV UR9, 0x40000040 ;  /* 0x4000004000097882 */ /* 0x000fe20000000000 */
[----:B------:R-:W-:Y:S01]  /*13d0*/  UMOV UR11, 0x40000040 ;  /* 0x40000040000b7882 */ /* 0x000fe20000000000 */
[----:B------:R-:W-:Y:S02]  /*13e0*/  WARPGROUP.DEPBAR.LE gsb0, 0x0 ;  /* 0x00008000000079c5 */ /* 0x000fe40000010000 */
        /* <DEDUP_REMOVED lines=10> */
[----:B------:R-:W-:Y:S03]  /*1490*/  HGMMA.64x256x8.F32.TF32 R24, gdesc[UR8], R24, gsb0 ;  /* 0x07e00000081879f0 */ /* 0x000fe60008002818 */
[----:B------:R-:W-:Y:S02]  /*14a0*/  WARPGROUP.DEPBAR.LE gsb0, 0x0 ;  /* 0x00008000000079c5 */ /* 0x000fe40000010000 */
[----:B------:R-:W-:Y:S05]  /*14b0*/  @!P1 BRA `(.L_x_18) ;  /* 0x0000000400249947 */ /* 0x000fea0003800000 */
[----:B------:R-:W-:-:S04]  /*14c0*/  UIADD3 UR6, UR39, 0x1, URZ ;  /* 0x0000000127067890 */ /* 0x000fc8000fffe03f */
[----:B------:R-:W-:-:S04]  /*14d0*/  UISETP.NE.AND UP0, UPT, UR6, 0x3, UPT ;  /* 0x000000030600788c */ /* 0x000fc8000bf05270 */
[----:B------:R-:W-:Y:S02]  /*14e0*/  USEL UR7, URZ, 0x1, UP0 ;  /* 0x000000013f077887 */ /* 0x000fe40008000000 */
[----:B------:R-:W-:Y:S02]  /*14f0*/  USEL UR6, UR6, URZ, UP0 ;  /* 0x0000003f06067287 */ /* 0x000fe40008000000 */
[----:B------:R-:W-:-:S06]  /*1500*/  ULOP3.LUT UR7, UR38, UR7, URZ, 0x3c, !UPT ;  /* 0x0000000726077292 */ /* 0x000fcc000f8e3c3f */
[----:B01----:R-:W-:Y:S01]  /*1510*/  IMAD.U32 R5, RZ, RZ, UR7 ;  /* 0x00000007ff057e24 */ /* 0x003fe2000f8e00ff */
[----:B------:R-:W-:-:S06]  /*1520*/  UMOV UR7, UR39 ;  /* 0x0000002700077c82 */ /* 0x000fcc0008000000 */
.L_x_25:
[----:B01----:R-:W-:Y:S05]  /*1530*/  @!P0 BRA `(.L_x_19) ;  /* 0x0000000000048947 */ /* 0x003fea0003800000 */
[----:B------:R-:W-:Y:S01]  /*1540*/  BPT.TRAP 0x1 ;  /* 0x000000040000795c */ /* 0x000fe20000300000 */
.L_x_19:
[----:B------:R-:W0:Y:S01]  /*1550*/  S2UR UR9, SR_CgaCtaId ;  /* 0x00000000000979c3 */ /* 0x000e220000008800 */
[----:B------:R-:W-:Y:S01]  /*1560*/  UMOV UR8, 0x400 ;  /* 0x0000040000087882 */ /* 0x000fe20000000000 */
[----:B------:R-:W-:Y:S01]  /*1570*/  SHF.L.U32 R3, R5, 0x1f, RZ ;  /* 0x0000001f05037819 */ /* 0x000fe200000006ff */
[----:B0-----:R-:W-:-:S04]  /*1580*/  ULEA UR14, UR9, UR8, 0x18 ;  /* 0x00000008090e7291 */ /* 0x001fc8000f8ec03f */
[----:B------:R-:W-:-:S09]  /*1590*/  ULEA UR8, UR6, UR14, 0x3 ;  /* 0x0000000e06087291 */ /* 0x000fd2000f8e183f */
[----:B------:R0:W1:Y:S01]  /*15a0*/  SYNCS.PHASECHK.TRANS64.TRYWAIT P1, [UR8], R3 ;  /* 0x00000003ff0075a7 */ /* 0x0000620008020148 */
[----:B------:R-:W-:Y:S05]  /*15b0*/  @!P0 BRA `(.L_x_20) ;  /* 0x0000000000048947 */ /* 0x000fea0003800000 */
[----:B------:R-:W-:Y:S01]  /*15c0*/  BPT.TRAP 0x1 ;  /* 0x000000040000795c */ /* 0x000fe20000300000 */
.L_x_20:
[----:B-1----:R-:W-:Y:S05]  /*15d0*/  @P1 BRA `(.L_x_21) ;  /* 0x0000000000081947 */ /* 0x002fea0003800000 */
[----:B------:R-:W1:Y:S02]  /*15e0*/  SYNCS.PHASECHK.TRANS64.TRYWAIT P1, [UR8], R3 ;  /* 0x00000003ff0075a7 */ /* 0x000e640008020148 */
[----:B-1----:R-:W-:Y:S05]  /*15f0*/  @!P1 BRA `(.L_x_22) ;  /* 0x0000008400c89947 */ /* 0x002fea0003800000 */
.L_x_21:
[----:B------:R-:W-:Y:S01]  /*1600*/  ULEA UR12, UR6, UR4, 0xa ;  /* 0x00000004060c7291 */ /* 0x000fe2000f8e503f */
[----:B------:R-:W-:Y:S01]  /*1610*/  WARPGROUP.ARRIVE ;  /* 0x00000000000079c5 */ /* 0x000fe20000000000 */
[----:B------:R-:W-:Y:S01]  /*1620*/  ULEA UR13, UR6, UR5, 0xb ;  /* 0x00000005060d7291 */ /* 0x000fe2000f8e583f */
[----:B------:R-:W-:Y:S01]  /*1630*/  UMOV UR9, 0x40000040 ;  /* 0x4000004000097882 */ /* 0x000fe20000000000 */
[----:B------:R-:W-:-:S03]  /*1640*/  UMOV UR11, 0x40000040 ;  /* 0x40000040000b7882 */ /* 0x000fc60000000000 */
[----:B------:R-:W-:Y:S02]  /*1650*/  UMOV UR8, UR12 ;  /* 0x0000000c00087c82 */ /* 0x000fe40008000000 */
[----:B------:R-:W-:Y:S02]  /*1660*/  UMOV UR10, UR13 ;  /* 0x0000000d000a7c82 */ /* 0x000fe40008000000 */
[----:B------:R-:W-:Y:S01]  /*1670*/  HGMMA.64x256x8.F32.TF32 R24, gdesc[UR8], R24, gsb0 ;  /* 0x07e00000081879f0 */ /* 0x000fe20008002818 */
        /* <DEDUP_REMOVED lines=26> */
[----:B------:R-:W-:Y:S01]  /*1820*/  BPT.TRAP 0x1 ;  /* 0x000000040000795c */ /* 0x000fe20000300000 */
.L_x_23:
[----:B------:R-:W-:Y:S01]  /*1830*/  ULEA UR8, UR7, UR14, 0x3 ;  /* 0x0000000e07087291 */ /* 0x000fe2000f8e183f */
[----:B------:R-:W-:-:S03]  /*1840*/  ISETP.GT.U32.AND P1, PT, R19, 0x1, PT ;  /* 0x000000011300780c */ /* 0x000fc60003f24070 */
[----:B------:R-:W-:-:S04]  /*1850*/  UIADD3 UR8, UR8, 0x18, URZ ;  /* 0x0000001808087890 */ /* 0x000fc8000fffe03f */
[----:B------:R-:W-:-:S09]  /*1860*/  UPRMT UR8, URZ, 0x654, UR8 ;  /* 0x000006543f087896 */ /* 0x000fd20008000008 */
[----:B------:R-:W-:Y:S01]  /*1870*/  SYNCS.ARRIVE.TRANS64.RED.A1T0 RZ, [UR8], RZ ;  /* 0x000000ffffff79a7 */ /* 0x000fe20008100408 */
[----:B------:R-:W-:Y:S05]  /*1880*/  @P1 BRA `(.L_x_24) ;  /* 0x0000000000041947 */ /* 0x000fea0003800000 */
[----:B------:R-:W-:Y:S01]  /*1890*/  BPT.TRAP 0x1 ;  /* 0x000000040000795c */ /* 0x000fe20000300000 */
.L_x_24:
[----:B------:R-:W-:Y:S01]  /*18a0*/  UIADD3 UR6, UR6, 0x1, URZ ;  /* 0x0000000106067890 */ /* 0x000fe2000fffe03f */
[C---:B------:R-:W-:Y:S01]  /*18b0*/  ISETP.GT.AND P1, PT, R0.reuse, 0x1, PT ;  /* 0x000000010000780c */ /* 0x040fe20003f24270 */
[----:B------:R-:W-:Y:S01]  /*18c0*/  UIADD3 UR7, UR7, 0x1, URZ ;  /* 0x0000000107077890 */ /* 0x000fe2000fffe03f */
[----:B------:R-:W-:Y:S01]  /*18d0*/  VIADD R0, R0, 0xffffffff ;  /* 0xffffffff00007836 */ /* 0x000fe20000000000 */
[----:B------:R-:W-:Y:S02]  /*18e0*/  UISETP.NE.AND UP0, UPT, UR6, 0x3, UPT ;  /* 0x000000030600788c */ /* 0x000fe4000bf05270 */
[----:B------:R-:W-:Y:S02]  /*18f0*/  UISETP.NE.AND UP1, UPT, UR7, 0x3, UPT ;  /* 0x000000030700788c */ /* 0x000fe4000bf25270 */
[----:B------:R-:W-:Y:S02]  /*1900*/  USEL UR8, URZ, 0x1, UP0 ;  /* 0x000000013f087887 */ /* 0x000fe40008000000 */
[----:B------:R-:W-:-:S02]  /*1910*/  USEL UR6, UR6, URZ, UP0 ;  /* 0x0000003f06067287 */ /* 0x000fc40008000000 */
[----:B------:R-:W-:Y:S02]  /*1920*/  USEL UR7, UR7, URZ, UP1 ;  /* 0x0000003f07077287 */ /* 0x000fe40008800000 */
[----:B------:R-:W-:Y:S01]  /*1930*/  LOP3.LUT R5, R5, UR8, RZ, 0x3c, !PT ;  /* 0x0000000805057c12 */ /* 0x000fe2000f8e3cff */
[----:B------:R-:W-:Y:S09]  /*1940*/  @P1 BRA `(.L_x_25) ;  /* 0xfffffff800f81947 */ /* 0x000ff2000383ffff */
.L_x_18:
[----:B------:R-:W2:Y:S02]  /*1950*/  LDC R0, c[0x0][0x28c] ;  /* 0x0000a300ff007b82 */ /* 0x000ea40000000800 */
[----:B--2---:R-:W-:-:S13]  /*1960*/  ISETP.GE.AND P1, PT, R0, 0x1, PT ;  /* 0x000000010000780c */ /* 0x004fda0003f26270 */
[----:B------:R-:W-:Y:S05]  /*1970*/  @!P1 BRA `(.L_x_26) ;  /* 0x0000000000489947 */ /* 0x000fea0003800000 */
[----:B------:R-:W-:Y:S05]  /*1980*/  @!P0 BRA `(.L_x_27) ;  /* 0x0000000000048947 */ /* 0x000fea0003800000 */
[----:B------:R-:W-:Y:S01]  /*1990*/  BPT.TRAP 0x1 ;  /* 0x000000040000795c */ /* 0x000fe20000300000 */
.L_x_27:
[----:B------:R-:W2:Y:S01]  /*19a0*/  S2UR UR7, SR_CgaCtaId ;  /* 0x00000000000779c3 */ /* 0x000ea20000008800 */
[----:B------:R-:W-:Y:S01]  /*19b0*/  UISETP.LT.AND UP0, UPT, UR40, 0x1, UPT ;  /* 0x000000012800788c */ /* 0x000fe2000bf01270 */
[----:B------:R-:W-:-:S03]  /*19c0*/  ISETP.GT.U32.AND P0, PT, R19, 0x1, PT ;  /* 0x000000011300780c */ /* 0x000fc60003f04070 */
[----:B------:R-:W-:-:S04]  /*19d0*/  USEL UR6, UR40, 0x1, UP0 ;  /* 0x0000000128067887 */ /* 0x000fc80008000000 */
[----:B------:R-:W-:-:S04]  /*19e0*/  UIADD3 UR6, UR39, UR40, -UR6 ;  /* 0x0000002827067290 */ /* 0x000fc8000fffe806 */
[----:B------:R-:W-:-:S04]  /*19f0*/  UIMAD.WIDE.U32 UR4, UR6, -0x55555555, URZ ;  /* 0xaaaaaaab060478a5 */ /* 0x000fc8000f8e003f */
[----:B------:R-:W-:-:S03]  /*1a00*/  USHF.R.U32.HI UR4, URZ, 0x1, UR5 ;  /* 0x000000013f047899 */ /* 0x000fc60008011605 */
[----:B------:R-:W-:Y:S01]  /*1a10*/  UMOV UR5, 0x400 ;  /* 0x0000040000057882 */ /* 0x000fe20000000000 */
[----:B------:R-:W-:Y:S02]  /*1a20*/  UIMAD UR6, UR4, -0x3, UR6 ;  /* 0xfffffffd040678a4 */ /* 0x000fe4000f8e0206 */
[----:B--2---:R-:W-:-:S04]  /*1a30*/  ULEA UR5, UR7, UR5, 0x18 ;  /* 0x0000000507057291 */ /* 0x004fc8000f8ec03f */
[----:B------:R-:W-:-:S04]  /*1a40*/  ULEA UR6, UR6, UR5, 0x3 ;  /* 0x0000000506067291 */ /* 0x000fc8000f8e183f */
[----:B------:R-:W-:-:S04]  /*1a50*/  UIADD3 UR6, UR6, 0x18, URZ ;  /* 0x0000001806067890 */ /* 0x000fc8000fffe03f */
[----:B------:R-:W-:-:S09]  /*1a60*/  UPRMT UR6, URZ, 0x654, UR6 ;  /* 0x000006543f067896 */ /* 0x000fd20008000006 */
[----:B------:R-:W-:Y:S01]  /*1a70*/  SYNCS.ARRIVE.TRANS64.RED.A1T0 RZ, [UR6], RZ ;  /* 0x000000ffffff79a7 */ /* 0x000fe20008100406 */
[----:B------:R-:W-:Y:S05]  /*1a80*/  @P0 BRA `(.L_x_26) ;  /* 0x0000000000040947 */ /* 0x000fea0003800000 */
[----:B------:R-:W-:Y:S01]  /*1a90*/  BPT.TRAP 0x1 ;  /* 0x000000040000795c */ /* 0x000fe20000300000 */
.L_x_26:
[----:B------:R-:W2:Y:S01]  /*1aa0*/  LDC R7, c[0x0][0x288] ;  /* 0x0000a200ff077b82 */ /* 0x000ea20000000800 */
[----:B01----:R-:W-:Y:S01]  /*1ab0*/  SHF.R.U32.HI R3, RZ, 0x2, R18 ;  /* 0x00000002ff037819 */ /* 0x003fe20000011612 */
[----:B------:R-:W-:Y:S01]  /*1ac0*/  UIADD3 UR39, UR40, UR39, URZ ;  /* 0x0000002728277290 */ /* 0x000fe2000fffe03f */
[C---:B------:R-:W-:Y:S01]  /*1ad0*/  LOP3.LUT R4, R18.reuse, 0x60, RZ, 0xc0, !PT ;  /* 0x0000006012047812 */ /* 0x040fe200078ec0ff */
[----:B------:R-:W-:Y:S01]  /*1ae0*/  ULDC UR7, c[0x0][0x284] ;  /* 0x0000a10000077ab9 */ /* 0x000fe20000000800 */
[----:B------:R-:W-:Y:S01]  /*1af0*/  LOP3.LUT R3, R3, 0x7, RZ, 0xc0, !PT ;  /* 0x0000000703037812 */ /* 0x000fe200078ec0ff */
[----:B------:R-:W-:Y:S01]  /*1b00*/  UISETP.GT.U32.AND UP0, UPT, UR39, 0x2, UPT ;  /* 0x000000022700788c */ /* 0x000fe2000bf04070 */
[----:B------:R-:W-:Y:S01]  /*1b10*/  SHF.R.U32.HI R10, RZ, 0x1, R4 ;  /* 0x00000001ff0a7819 */ /* 0x000fe20000011604 */
[----:B------:R-:W-:Y:S01]  /*1b20*/  IMAD.SHL.U32 R4, R18, 0x2, RZ ;  /* 0x0000000212047824 */ /* 0x000fe200078e00ff */
[----:B------:R-:W-:Y:S01]  /*1b30*/  LOP3.LUT R0, R22, 0x1, RZ, 0xc0, !PT ;  /* 0x0000000116007812 */ /* 0x000fe200078ec0ff */
[----:B------:R-:W-:Y:S01]  /*1b40*/  UISETP.LT.U32.AND UP0, UPT, UR40, 0x3, UP0 ;  /* 0x000000032800788c */ /* 0x000fe20008701070 */
[----:B------:R-:W-:Y:S01]  /*1b50*/  IADD3 R5, RZ, -R10, -R3 ;  /* 0x8000000aff057210 */ /* 0x000fe20007ffe803 */
[----:B------:R-:W-:Y:S01]  /*1b60*/  UISETP.GE.U32.AND UP1, UPT, UR40, 0x3, UPT ;  /* 0x000000032800788c */ /* 0x000fe2000bf26070 */
[----:B------:R-:W-:Y:S01]  /*1b70*/  LOP3.LUT R9, R4, 0x6, RZ, 0xc0, !PT ;  /* 0x0000000604097812 */ /* 0x000fe200078ec0ff */
[C---:B------:R-:W-:Y:S01]  /*1b80*/  IMAD.SHL.U32 R6, R0.reuse, 0x40, RZ ;  /* 0x0000004000067824 */ /* 0x040fe200078e00ff */
[----:B------:R-:W-:Y:S01]  /*1b90*/  SHF.R.S32.HI R21, RZ, 0x1f, R23 ;  /* 0x0000001fff157819 */ /* 0x000fe20000011417 */
[----:B------:R-:W-:Y:S01]  /*1ba0*/  IMAD R11, R0, -0x40, R5 ;  /* 0xffffffc0000b7824 */ /* 0x000fe200078e0205 */
[----:B------:R-:W-:Y:S01]  /*1bb0*/  LOP3.LUT R0, R18, 0x3, RZ, 0xc0, !PT ;  /* 0x0000000312007812 */ /* 0x000fe200078ec0ff */
[----:B------:R-:W-:Y:S01]  /*1bc0*/  ULDC.64 UR8, c[0x0][0x5d0] ;  /* 0x0001740000087ab9 */ /* 0x000fe20000000a00 */
[----:B------:R-:W-:Y:S01]  /*1bd0*/  PRMT R8, R9, 0x6540, R152 ;  /* 0x0000654009087816 */ /* 0x000fe20000000098 */
[----:B------:R-:W-:Y:S01]  /*1be0*/  IMAD.SHL.U32 R152, R152, 0x100, RZ ;  /* 0x0000010098987824 */ /* 0x000fe200078e00ff */
[----:B------:R-:W-:Y:S01]  /*1bf0*/  UIMAD.WIDE.U32 UR4, UR39, -0x55555555, URZ ;  /* 0xaaaaaaab270478a5 */ /* 0x000fe2000f8e003f */
[----:B------:R-:W-:Y:S01]  /*1c00*/  IMAD R4, R21, UR8, RZ ;  /* 0x0000000815047c24 */ /* 0x000fe2000f8e02ff */
[----:B------:R-:W-:Y:S01]  /*1c10*/  USEL UR6, URZ, 0x1, !UP0 ;  /* 0x000000013f067887 */ /* 0x000fe2000c000000 */
[----:B--2---:R-:W-:Y:S01]  /*1c20*/  IMAD R13, R0, -0x2, R7 ;  /* 0xfffffffe000d7824 */ /* 0x004fe200078e0207 */
[----:B------:R-:W-:Y:S01]  /*1c30*/  ISETP.GE.AND P0, PT, R152, R7, PT ;  /* 0x000000079800720c */ /* 0x000fe20003f06270 */
[C---:B------:R-:W-:Y:S01]  /*1c40*/  IMAD.SHL.U32 R0, R153.reuse, 0x80, RZ ;  /* 0x0000008099007824 */ /* 0x040fe200078e00ff */
[----:B------:R-:W-:Y:S01]  /*1c50*/  SHF.R.S32.HI R9, RZ, 0x1f, R8 ;  /* 0x0000001fff097819 */ /* 0x000fe20000011408 */
[----:B------:R-:W-:Y:S01]  /*1c60*/  USHF.R.U32.HI UR4, URZ, 0x1, UR5 ;  /* 0x000000013f047899 */ /* 0x000fe20008011605 */
[----:B------:R-:W-:Y:S01]  /*1c70*/  LOP3.LUT R3, R6, 0x40, R3, 0xe2, !PT ;  /* 0x0000004006037812 */ /* 0x000fe200078ee203 */
[----:B------:R-:W-:Y:S01]  /*1c80*/  ULOP3.LUT UR38, UR38, UR6, URZ, 0x3c, !UPT ;  /* 0x0000000626267292 */ /* 0x000fe2000f8e3c3f */
[C---:B------:R-:W-:Y:S01]  /*1c90*/  ISETP.GE.OR P0, PT, R0.reuse, UR7, P0 ;  /* 0x0000000700007c0c */ /* 0x040fe20008706670 */
[----:B------:R-:W-:Y:S01]  /*1ca0*/  IMAD.WIDE R6, R153, 0x80, RZ ;  /* 0x0000008099067825 */ /* 0x000fe200078e02ff */
[----:B------:R-:W-:Y:S01]  /*1cb0*/  UIMAD UR39, UR4, -0x3, UR39 ;  /* 0xfffffffd042778a4 */ /* 0x000fe2000f8e0227 */
[----:B------:R-:W-:Y:S01]  /*1cc0*/  IADD3 R0, -R0, UR7, R11 ;  /* 0x0000000700007c10 */ /* 0x000fe2000fffe10b */
[----:B------:R-:W-:Y:S01]  /*1cd0*/  @UP1 ULOP3.LUT UR38, UR38, 0x1, UR4, 0x78, !UPT ;  /* 0x0000000126261892 */ /* 0x000fe2000f8e7804 */
[C---:B------:R-:W-:Y:S01]  /*1ce0*/  IMAD R15, R23.reuse, UR9, R4 ;  /* 0x00000009170f7c24 */ /* 0x040fe2000f8e0204 */
[----:B------:R-:W-:Y:S01]  /*1cf0*/  LOP3.LUT R167, R6, R3, R10, 0xfe, !PT ;  /* 0x0000000306a77212 */ /* 0x000fe200078efe0a */
[----:B------:R-:W-:-:S04]  /*1d00*/  IMAD.WIDE.U32 R4, R23, UR8, R8 ;  /* 0x0000000817047c25 */ /* 0x000fc8000f8e0008 */
[----:B------:R-:W-:Y:S02]  /*1d10*/  IMAD.IADD R5, R5, 0x1, R15 ;  /* 0x0000000105057824 */ /* 0x000fe400078e020f */
[----:B------:R-:W-:Y:S02]  /*1d20*/  IMAD.IADD R3, R13, 0x1, -R152 ;  /* 0x000000010d037824 */ /* 0x000fe400078e0a98 */
[----:B------:R-:W-:Y:S01]  /*1d30*/  IMAD.MOV.U32 R153, RZ, RZ, -0x1 ;  /* 0xffffffffff997424 */ /* 0x000fe200078e00ff */
[----:B------:R-:W-:Y:S06]  /*1d40*/  @P0 BRA `(.L_x_28) ;  /* 0x0000006000d00947 */ /* 0x000fec0003800000 */
[----:B------:R-:W0:Y:S01]  /*1d50*/  LDC.64 R10, c[0x0][0x5c8] ;  /* 0x00017200ff0a7b82 */ /* 0x000e220000000a00 */
[----:B-----5:R-:W-:Y:S01]  /*1d60*/  FSETP.NEU.AND P1, PT, R155, RZ, PT ;  /* 0x000000ff9b00720b */ /* 0x020fe20003f2d000 */
[----:B------:R-:W-:Y:S01]  /*1d70*/  BSSY B0, `(.L_x_28) ;  /* 0x0000631000007945 */ /* 0x000fe20003800000 */
[----:B------:R-:W-:-:S04]  /*1d80*/  ISETP.GT.AND P0, PT, R3, RZ, PT ;  /* 0x000000ff0300720c */ /* 0x000fc80003f04270 */
[----:B------:R-:W-:Y:S01]  /*1d90*/  ISETP.GT.AND P4, PT, R0, RZ, P0 ;  /* 0x000000ff0000720c */ /* 0x000fe20000784270 */
[-C--:B0-----:R-:W-:Y:S02]  /*1da0*/  IMAD R12, R7, R10.reuse, RZ ;  /* 0x0000000a070c7224 */ /* 0x081fe400078e02ff */
[----:B------:R-:W-:-:S04]  /*1db0*/  IMAD.WIDE.U32 R162, R167, R10, R4 ;  /* 0x0000000aa7a27225 */ /* 0x000fc800078e0004 */
[----:B------:R-:W-:-:S04]  /*1dc0*/  IMAD R5, R167, R11, R12 ;  /* 0x0000000ba7057224 */ /* 0x000fc800078e020c */
[----:B------:R-:W-:Y:S01]  /*1dd0*/  IMAD.IADD R169, R163, 0x1, R5 ;  /* 0x00000001a3a97824 */ /* 0x000fe200078e0205 */
[----:B------:R-:W-:Y:S06]  /*1de0*/  @!P1 BRA `(.L_x_29) ;  /* 0x00000044008c9947 */ /* 0x000fec0003800000 */
[----:B------:R-:W0:Y:S01]  /*1df0*/  LDC.64 R14, c[0x0][0x5b8] ;  /* 0x00016e00ff0e7b82 */ /* 0x000e220000000a00 */
[----:B------:R-:W-:-:S07]  /*1e00*/  ULDC.64 UR4, c[0x0][0x5c0] ;  /* 0x0001700000047ab9 */ /* 0x000fce0000000a00 */
[----:B------:R-:W1:Y:S08]  /*1e10*/  LDC.64 R164, c[0x0][0x5b0] ;  /* 0x00016c00ffa47b82 */ /* 0x000e700000000a00 */
[----:B------:R-:W2:Y:S01]  /*1e20*/  LDC.64 R12, c[0x0][0x5a8] ;  /* 0x00016a00ff0c7b82 */ /* 0x000ea20000000a00 */
[-C--:B0-----:R-:W-:Y:S02]  /*1e30*/  IMAD R4, R21, R14.reuse, RZ ;  /* 0x0000000e15047224 */ /* 0x081fe400078e02ff */
[----:B------:R-:W-:-:S04]  /*1e40*/  IMAD.WIDE.U32 R20, R23, R14, R8 ;  /* 0x0000000e17147225 */ /* 0x000fc800078e0008 */
[----:B------:R-:W-:Y:S02]  /*1e50*/  IMAD R161, R23, R15, R4 ;  /* 0x0000000f17a17224 */ /* 0x000fe400078e0204 */
[-C--:B-1----:R-:W-:Y:S02]  /*1e60*/  IMAD R6, R7, R164.reuse, RZ ;  /* 0x000000a407067224 */ /* 0x082fe400078e02ff */
[----:B------:R-:W-:Y:S02]  /*1e70*/  IMAD.IADD R21, R21, 0x1, R161 ;  /* 0x0000000115157824 */ /* 0x000fe400078e02a1 */
[C---:B------:R-:W-:Y:S02]  /*1e80*/  IMAD R163, R167.reuse, R165, R6 ;  /* 0x000000a5a7a37224 */ /* 0x040fe400078e0206 */
[----:B------:R-:W-:-:S04]  /*1e90*/  IMAD.WIDE.U32 R4, R167, R164, R20 ;  /* 0x000000a4a7047225 */ /* 0x000fc800078e0014 */
[----:B------:R-:W-:Y:S01]  /*1ea0*/  IMAD.IADD R5, R5, 0x1, R163 ;  /* 0x0000000105057824 */ /* 0x000fe200078e02a3 */
[----:B--2---:R-:W-:-:S04]  /*1eb0*/  LEA R6, P1, R4, R12, 0x2 ;  /* 0x0000000c04067211 */ /* 0x004fc800078210ff */
[----:B------:R-:W-:-:S05]  /*1ec0*/  LEA.HI.X R7, R4, R13, R5, 0x2, P1 ;  /* 0x0000000d04077211 */ /* 0x000fca00008f1405 */
[----:B------:R0:W2:Y:S01]  /*1ed0*/  @P4 LDG.E.LTC128B R152, desc[UR36][R6.64] ;  /* 0x0000002406984981 */ /* 0x0000a2000c1e1920 */
[----:B------:R-:W-:Y:S01]  /*1ee0*/  IMAD.WIDE.U32 R4, R167, R164, R8 ;  /* 0x000000a4a7047225 */ /* 0x000fe200078e0008 */
[----:B------:R-:W-:Y:S01]  /*1ef0*/  SHF.L.U64.HI R159, R164, 0x3, R165 ;  /* 0x00000003a49f7819 */ /* 0x000fe200000102a5 */
[----:B------:R-:W-:Y:S01]  /*1f00*/  BSSY B1, `(.L_x_30) ;  /* 0x0000016000017945 */ /* 0x000fe20003800000 */
[----:B------:R-:W-:Y:S01]  /*1f10*/  ISETP.GT.AND P0, PT, R0, 0x8, P0 ;  /* 0x000000080000780c */ /* 0x000fe20000704270 */
[----:B------:R-:W-:Y:S02]  /*1f20*/  IMAD.IADD R5, R163, 0x1, R5 ;  /* 0x00000001a3057824 */ /* 0x000fe400078e0205 */
[----:B------:R-:W-:Y:S02]  /*1f30*/  IMAD.SHL.U32 R158, R164, 0x8, RZ ;  /* 0x00000008a49e7824 */ /* 0x000fe400078e00ff */
[----:B------:R-:W-:Y:S01]  /*1f40*/  IMAD.WIDE.U32 R156, R23, R14, R4 ;  /* 0x0000000e179c7225 */ /* 0x000fe200078e0004 */
[----:B------:R-:W-:-:S03]  /*1f50*/  LEA R4, P1, R162, UR4, 0x2 ;  /* 0x00000004a2047c11 */ /* 0x000fc6000f8210ff */
[----:B0-----:R-:W-:Y:S01]  /*1f60*/  IMAD.IADD R7, R161, 0x1, R157 ;  /* 0x00000001a1077824 */ /* 0x001fe200078e029d */
[----:B------:R-:W-:Y:S01]  /*1f70*/  LEA.HI.X R5, R162, UR5, R169, 0x2, P1 ;  /* 0x00000005a2057c11 */ /* 0x000fe200088f14a9 */
[----:B------:R-:W-:Y:S01]  /*1f80*/  IMAD.WIDE.U32 R158, R167, R164, R158 ;  /* 0x000000a4a79e7225 */ /* 0x000fe200078e009e */
[----:B------:R-:W-:Y:S02]  /*1f90*/  ISETP.GT.AND P1, PT, R3, 0x1, PT ;  /* 0x000000010300780c */ /* 0x000fe40003f24270 */
[----:B------:R-:W-:Y:S01]  /*1fa0*/  LEA R6, P3, R156, R12, 0x2 ;  /* 0x0000000c9c067211 */ /* 0x000fe200078610ff */
[----:B------:R-:W-:-:S03]  /*1fb0*/  IMAD.IADD R163, R163, 0x1, R159 ;  /* 0x00000001a3a37824 */ /* 0x000fc600078e029f */
[----:B------:R-:W-:Y:S01]  /*1fc0*/  LEA.HI.X R7, R156, R13, R7, 0x2, P3 ;  /* 0x0000000d9c077211 */ /* 0x000fe200018f1407 */
[----:B--2---:R-:W-:-:S04]  /*1fd0*/  FMUL R15, R152, R155 ;  /* 0x0000009b980f7220 */ /* 0x004fc80000400000 */
[----:B------:R-:W-:Y:S01]  /*1fe0*/  FFMA R157, R24, R154, R15 ;  /* 0x0000009a189d7223 */ /* 0x000fe2000000000f */
[----:B------:R-:W-:-:S04]  /*1ff0*/  IADD3 R15, P2, R20, R158, RZ ;  /* 0x0000009e140f7210 */ /* 0x000fc80007f5e0ff */
[----:B------:R0:W-:Y:S01]  /*2000*/  @P4 STG.E desc[UR36][R4.64], R157 ;  /* 0x0000009d04004986 */ /* 0x0001e2000c101924 */
[----:B------:R-:W-:Y:S01]  /*2010*/  ISETP.GT.AND P4, PT, R0, RZ, P1 ;  /* 0x000000ff0000720c */ /* 0x000fe20000f84270 */
[----:B------:R-:W-:Y:S01]  /*2020*/  IMAD.X R156, R163, 0x1, R21, P2 ;  /* 0x00000001a39c7824 */ /* 0x000fe200010e0615 */
[----:B------:R-:W-:-:S11]  /*2030*/  LEA R20, P3, R15, R12, 0x2 ;  /* 0x0000000c0f147211 */ /* 0x000fd600078610ff */
[----:B0-----:R-:W-:Y:S05]  /*2040*/  @!P4 BRA `(.L_x_31) ;  /* 0x000000000004c947 */ /* 0x001fea0003800000 */
[----:B------:R0:W5:Y:S02]  /*2050*/  LDG.E.LTC128B R152, desc[UR36][R6.64+0x4] ;  /* 0x0000042406987981 */ /* 0x000164000c1e1920 */
.L_x_31:
[----:B------:R-:W-:Y:S05]  /*2060*/  BSYNC B1 ;  /* 0x0000000000017941 */ /* 0x000fea0003800000 */
.L_x_30:
[----:B-----5:R-:W-:Y:S01]  /*2070*/  FMUL R24, R152, R155 ;  /* 0x0000009b98187220 */ /* 0x020fe20000400000 */
[----:B------:R-:W-:-:S03]  /*2080*/  LEA.HI.X R21, R15, R13, R156, 0x2, P3 ;  /* 0x0000000d0f157211 */ /* 0x000fc600018f149c */
[----:B------:R-:W-:-:S05]  /*2090*/  FFMA R25, R25, R154, R24 ;  /* 0x0000009a19197223 */ /* 0x000fca0000000018 */
[----:B------:R1:W-:Y:S04]  /*20a0*/  @P4 STG.E desc[UR36][R4.64+0x4], R25 ;  /* 0x0000041904004986 */ /* 0x0003e8000c101924 */
[----:B------:R-:W2:Y:S01]  /*20b0*/  @P0 LDG.E.LTC128B R152, desc[UR36][R20.64] ;  /* 0x0000002414980981 */ /* 0x000ea2000c1e1920 */
[----:B------:R-:W-:Y:S01]  /*20c0*/  IADD3 R8, P2, R8, R158, RZ ;  /* 0x0000009e08087210 */ /* 0x000fe20007f5e0ff */
[----:B------:R-:W-:Y:S01]  /*20d0*/  BSSY B1, `(.L_x_32) ;  /* 0x0000010000017945 */ /* 0x000fe20003800000 */
[C---:B------:R-:W-:Y:S02]  /*20e0*/  SHF.L.U64.HI R11, R10.reuse, 0x5, R11 ;  /* 0x000000050a0b7819 */ /* 0x040fe4000001020b */
[----:B------:R-:W-:Y:S01]  /*20f0*/  LEA R10, P3, R10, R4, 0x5 ;  /* 0x000000040a0a7211 */ /* 0x000fe200078628ff */
[----:B------:R-:W-:Y:S01]  /*2100*/  IMAD.X R9, R9, 0x1, R163, P2 ;  /* 0x0000000109097824 */ /* 0x000fe200010e06a3 */
[----:B------:R-:W-:-:S02]  /*2110*/  ISETP.GT.AND P1, PT, R0, 0x8, P1 ;  /* 0x000000080000780c */ /* 0x000fc40000f24270 */
[----:B------:R-:W-:Y:S01]  /*2120*/  ISETP.GT.AND P2, PT, R3, 0x8, PT ;  /* 0x000000080300780c */ /* 0x000fe20003f44270 */
[----:B------:R-:W-:-:S04]  /*2130*/  IMAD.WIDE.U32 R14, R23, R14, R8 ;  /* 0x0000000e170e7225 */ /* 0x000fc800078e0008 */
[----:B------:R-:W-:Y:S01]  /*2140*/  IMAD.X R11, R11, 0x1, R5, P3 ;  /* 0x000000010b0b7824 */ /* 0x000fe200018e0605 */
[----:B------:R-:W-:Y:S01]  /*2150*/  LEA R8, P4, R14, R12, 0x2 ;  /* 0x0000000c0e087211 */ /* 0x000fe200078810ff */
[----:B------:R-:W-:Y:S02]  /*2160*/  IMAD.IADD R15, R161, 0x1, R15 ;  /* 0x00000001a10f7824 */ /* 0x000fe400078e020f */
[----:B--2---:R-:W-:-:S04]  /*2170*/  FMUL R9, R152, R155 ;  /* 0x0000009b98097220 */ /* 0x004fc80000400000 */
[----:B------:R-:W-:Y:S01]  /*2180*/  FFMA R21, R26, R154, R9 ;  /* 0x0000009a1a157223 */ /* 0x000fe20000000009 */
[----:B------:R-:W-:-:S04]  /*2190*/  LEA.HI.X R9, R14, R13, R15, 0x2, P4 ;  /* 0x0000000d0e097211 */ /* 0x000fc800020f140f */
[----:B------:R1:W-:Y:S01]  /*21a0*/  @P0 STG.E desc[UR36][R10.64], R21 ;  /* 0x000000150a000986 */ /* 0x0003e2000c101924 */
[----:B------:R-:W-:Y:S05]  /*21b0*/  @!P1 BRA `(.L_x_33) ;  /* 0x0000000000049947 */ /* 0x000fea0003800000 */
[----:B------:R2:W5:Y:S02]  /*21c0*/  LDG.E.LTC128B R152, desc[UR36][R8.64+0x4] ;  /* 0x0000042408987981 */ /* 0x000564000c1e1920 */
.L_x_33:
[----:B------:R-:W-:Y:S05]  /*21d0*/  BSYNC B1 ;  /* 0x0000000000017941 */ /* 0x000fea0003800000 */
.L_x_32:
[----:B-----5:R-:W-:Y:S01]  /*21e0*/  FMUL R12, R152, R155 ;  /* 0x0000009b980c7220 */ /* 0x020fe20000400000 */
[----:B------:R-:W-:Y:S01]  /*21f0*/  ISETP.GT.AND P3, PT, R0, RZ, P2 ;  /* 0x000000ff0000720c */ /* 0x000fe20001764270 */
[----:B------:R-:W-:Y:S01]  /*2200*/  BSSY B1, `(.L_x_34) ;  /* 0x0000006000017945 */ /* 0x000fe20003800000 */
[----:B------:R-:W-:Y:S01]  /*2210*/  ISETP.GT.AND P0, PT, R3, 0x9, PT ;  /* 0x000000090300780c */ /* 0x000fe20003f04270 */
[----:B------:R-:W-:-:S05]  /*2220*/  FFMA R27, R27, R154, R12 ;  /* 0x0000009a1b1b7223 */ /* 0x000fca000000000c */
[----:B------:R3:W-:Y:S05]  /*2230*/  @P1 STG.E desc[UR36][R10.64+0x4], R27 ;  /* 0x0000041b0a001986 */ /* 0x0007ea000c101924 */
[----:B------:R-:W-:Y:S05]  /*2240*/  @!P3 BRA `(.L_x_35) ;  /* 0x000000000004b947 */ /* 0x000fea0003800000 */
[----:B------:R4:W5:Y:S02]  /*2250*/  LDG.E.LTC128B R152, desc[UR36][R6.64+0x20] ;  /* 0x0000202406987981 */ /* 0x000964000c1e1920 */
.L_x_35:
[----:B------:R-:W-:Y:S05]  /*2260*/  BSYNC B1 ;  /* 0x0000000000017941 */ /* 0x000fea0003800000 */
.L_x_34:
[----:B-----5:R-:W-:Y:S01]  /*2270*/  FMUL R13, R152, R155 ;  /* 0x0000009b980d7220 */ /* 0x020fe20000400000 */
[----:B------:R-:W-:Y:S01]  /*2280*/  ISETP.GT.AND P1, PT, R0, RZ, P0 ;  /* 0x000000ff0000720c */ /* 0x000fe20000724270 */
[----:B------:R-:W-:Y:S02]  /*2290*/  BSSY B1, `(.L_x_36) ;  /* 0x0000005000017945 */ /* 0x000fe40003800000 */
[----:B------:R-:W-:-:S05]  /*22a0*/  FFMA R13, R28, R154, R13 ;  /* 0x0000009a1c0d7223 */ /* 0x000fca000000000d */
[----:B------:R0:W-:Y:S05]  /*22b0*/  @P3 STG.E desc[UR36][R4.64+0x20], R13 ;  /* 0x0000200d04003986 */ /* 0x0001ea000c101924 */
[----:B------:R-:W-:Y:S05]  /*22c0*/  @!P1 BRA `(.L_x_37) ;  /* 0x0000000000049947 */ /* 0x000fea0003800000 */
[----:B------:R0:W5:Y:S02]  /*22d0*/  LDG.E.LTC128B R152, desc[UR36][R6.64+0x24] ;  /* 0x0000242406987981 */ /* 0x000164000c1e1920 */
.L_x_37:
[----:B------:R-:W-:Y:S05]  /*22e0*/  BSYNC B1 ;  /* 0x0000000000017941 */ /* 0x000fea0003800000 */
.L_x_36:
[----:B-----5:R-:W-:Y:S01]  /*22f0*/  FMUL R12, R152, R155 ;  /* 0x0000009b980c7220 */ /* 0x020fe20000400000 */
[----:B------:R-:W-:Y:S01]  /*2300*/  ISETP.GT.AND P2, PT, R0, 0x8, P2 ;  /* 0x000000080000780c */ /* 0x000fe20001744270 */
[----:B------:R-:W-:Y:S02]  /*2310*/  BSSY B1, `(.L_x_38) ;  /* 0x0000005000017945 */ /* 0x000fe40003800000 */
[----:B------:R-:W-:-:S05]  /*2320*/  FFMA R29, R29, R154, R12 ;  /* 0x0000009a1d1d7223 */ /* 0x000fca000000000c */
[----:B------:R0:W-:Y:S05]  /*2330*/  @P1 STG.E desc[UR36][R4.64+0x24], R29 ;  /* 0x0000241d04001986 */ /* 0x0001ea000c101924 */
[----:B------:R-:W-:Y:S05]  /*2340*/  @!P2 BRA `(.L_x_39) ;  /* 0x000000000004a947 */ /* 0x000fea0003800000 */
[----:B------:R0:W5:Y:S02]  /*2350*/  LDG.E.LTC128B R152, desc[UR36][R8.64+0x20] ;  /* 0x0000202408987981 */ /* 0x000164000c1e1920 */
.L_x_39:
[----:B------:R-:W-:Y:S05]  /*2360*/  BSYNC B1 ;  /* 0x0000000000017941 */ /* 0x000fea0003800000 */
.L_x_38:
[----:B0----5:R-:W-:Y:S01]  /*2370*/  FMUL R13, R152, R155 ;  /* 0x0000009b980d7220 */ /* 0x021fe20000400000 */
[----:B------:R-:W-:Y:S01]  /*2380*/  ISETP.GT.AND P0, PT, R0, 0x8, P0 ;  /* 0x000000080000780c */ /* 0x000fe20000704270 */
[----:B------:R-:W-:Y:S01]  /*2390*/  BSSY B1, `(.L_x_40) ;  /* 0x0000006000017945 */ /* 0x000fe20003800000 */
[----:B------:R-:W-:Y:S01]  /*23a0*/  ISETP.GT.AND P1, PT, R3, 0x10, PT ;  /* 0x000000100300780c */ /* 0x000fe20003f24270 */
[----:B------:R-:W-:-:S05]  /*23b0*/  FFMA R13, R30, R154, R13 ;  /* 0x0000009a1e0d7223 */ /* 0x000fca000000000d */
[----:B------:R0:W-:Y:S05]  /*23c0*/  @P2 STG.E desc[UR36][R10.64+0x20], R13 ;  /* 0x0000200d0a002986 */ /* 0x0001ea000c101924 */
[----:B------:R-:W-:Y:S05]  /*23d0*/  @!P0 BRA `(.L_x_41) ;  /* 0x0000000000048947 */ /* 0x000fea0003800000 */
[----:B------:R0:W5:Y:S02]  /*23e0*/  LDG.E.LTC128B R152, desc[UR36][R8.64+0x24] ;  /* 0x0000242408987981 */ /* 0x000164000c1e1920 */
.L_x_41:
[----:B------:R-:W-:Y:S05]  /*23f0*/  BSYNC B1 ;  /* 0x0000000000017941 */ /* 0x000fea0003800000 */
.L_x_40:
        /* <DEDUP_REMOVED lines=8> */
.L_x_43:
[----:B------:R-:W-:Y:S05]  /*2480*/  BSYNC B1 ;  /* 0x0000000000017941 */ /* 0x000fea0003800000 */
.L_x_42:
[----:B0----5:R-:W-:Y:S01]  /*2490*/  FMUL R13, R152, R155 ;  /* 0x0000009b980d7220 */ /* 0x021fe20000400000 */
[----:B------:R-:W-:Y:S01]  /*24a0*/  ISETP.GT.AND P0, PT, R0, RZ, P2 ;  /* 0x000000ff0000720c */ /* 0x000fe20001704270 */
[----:B------:R-:W-:Y:S02]  /*24b0*/  BSSY B1, `(.L_x_44) ;  /* 0x0000005000017945 */ /* 0x000fe40003800000 */
[----:B------:R-:W-:-:S05]  /*24c0*/  FFMA R13, R32, R154, R13 ;  /* 0x0000009a200d7223 */ /* 0x000fca000000000d */
[----:B------:R0:W-:Y:S05]  /*24d0*/  @P3 STG.E desc[UR36][R4.64+0x40], R13 ;  /* 0x0000400d04003986 */ /* 0x0001ea000c101924 */
[----:B------:R-:W-:Y:S05]  /*24e0*/  @!P0 BRA `(.L_x_45) ;  /* 0x0000000000048947 */ /* 0x000fea0003800000 */
[----:B------:R0:W5:Y:S02]  /*24f0*/  LDG.E.LTC128B R152, desc[UR36][R6.64+0x44] ;  /* 0x0000442406987981 */ /* 0x000164000c1e1920 */
.L_x_45:
[----:B------:R-:W-:Y:S05]  /*2500*/  BSYNC B1 ;  /* 0x0000000000017941 */ /* 0x000fea0003800000 */
.L_x_44:
[----:B-----5:R-:W-:Y:S01]  /*2510*/  FMUL R12, R152, R155 ;  /* 0x0000009b980c7220 */ /* 0x020fe20000400000 */
[----:B------:R-:W-:Y:S01]  /*2520*/  ISETP.GT.AND P1, PT, R0, 0x8, P1 ;  /* 0x000000080000780c */ /* 0x000fe20000f24270 */
[----:B------:R-:W-:Y:S02]  /*2530*/  BSSY B1, `(.L_x_46) ;  /* 0x0000005000017945 */ /* 0x000fe40003800000 */
[----:B------:R-:W-:-:S05]  /*2540*/  FFMA R33, R33, R154, R12 ;  /* 0x0000009a21217223 */ /* 0x000fca000000000c */
[----:B------:R0:W-:Y:S05]  /*2550*/  @P0 STG.E desc[UR36][R4.64+0x44], R33 ;  /* 0x0000442104000986 */ /* 0x0001ea000c101924 */
[----:B------:R-:W-:Y:S05]  /*2560*/  @!P1 BRA `(.L_x_47) ;  /* 0x0000000000049947 */ /* 0x000fea0003800000 */
[----:B------:R0:W5:Y:S02]  /*2570*/  LDG.E.LTC128B R152, desc[UR36][R8.64+0x40] ;  /* 0x0000402408987981 */ /* 0x000164000c1e1920 */
.L_x_47:
[----:B------:R-:W-:Y:S05]  /*2580*/  BSYNC B1 ;  /* 0x0000000000017941 */ /* 0x000fea0003800000 */
.L_x_46:
        /* <DEDUP_REMOVED lines=8> */
.L_x_49:
[----:B------:R-:W-:Y:S05]  /*2610*/  BSYNC B1 ;  /* 0x0000000000017941 */ /* 0x000fea0003800000 */
.L_x_48:
        /* <DEDUP_REMOVED lines=8> */
.L_x_51:
[----:B------:R-:W-:Y:S05]  /*26a0*/  BSYNC B1 ;  /* 0x0000000000017941 */ /* 0x000fea0003800000 */
.L_x_50:
[----:B0----5:R-:W-:Y:S01]  /*26b0*/  FMUL R13, R152, R155 ;  /* 0x0000009b980d7220 */ /* 0x021fe20000400000 */
[----:B------:R-:W-:Y:S01]  /*26c0*/  ISETP.GT.AND P2, PT, R0, RZ, P1 ;  /* 0x000000ff0000720c */ /* 0x000fe20000f44270 */
[----:B------:R-:W-:Y:S02]  /*26d0*/  BSSY B1, `(.L_x_52) ;  /* 0x0000005000017945 */ /* 0x000fe40003800000 */
[----:B------:R-:W-:-:S05]  /*26e0*/  FFMA R13, R36, R154, R13 ;  /* 0x0000009a240d7223 */ /* 0x000fca000000000d */
[----:B------:R0:W-:Y:S05]  /*26f0*/  @P3 STG.E desc[UR36][R4.64+0x60], R13 ;  /* 0x0000600d04003986 */ /* 0x0001ea000c101924 */
[----:B------:R-:W-:Y:S05]  /*2700*/  @!P2 BRA `(.L_x_53) ;  /* 0x000000000004a947 */ /* 0x000fea0003800000 */
[----:B------:R0:W5:Y:S02]  /*2710*/  LDG.E.LTC128B R152, desc[UR36][R6.64+0x64] ;  /* 0x0000642406987981 */ /* 0x000164000c1e1920 */
.L_x_53:
[----:B------:R-:W-:Y:S05]  /*2720*/  BSYNC B1 ;  /* 0x0000000000017941 */ /* 0x000fea0003800000 */
.L_x_52:
[----:B-----5:R-:W-:Y:S01]  /*2730*/  FMUL R12, R152, R155 ;  /* 0x0000009b980c7220 */ /* 0x020fe20000400000 */
[----:B------:R-:W-:Y:S01]  /*2740*/  ISETP.GT.AND P0, PT, R0, 0x8, P0 ;  /* 0x000000080000780c */ /* 0x000fe20000704270 */
[----:B------:R-:W-:Y:S02]  /*2750*/  BSSY B1, `(.L_x_54) ;  /* 0x0000005000017945 */ /* 0x000fe40003800000 */
[----:B------:R-:W-:-:S05]  /*2760*/  FFMA R37, R37, R154, R12 ;  /* 0x0000009a25257223 */ /* 0x000fca000000000c */
[----:B------:R0:W-:Y:S05]  /*2770*/  @P2 STG.E desc[UR36][R4.64+0x64], R37 ;  /* 0x0000642504002986 */ /* 0x0001ea000c101924 */
[----:B------:R-:W-:Y:S05]  /*2780*/  @!P0 BRA `(.L_x_55) ;  /* 0x0000000000048947 */ /* 0x000fea0003800000 */
[----:B------:R0:W5:Y:S02]  /*2790*/  LDG.E.LTC128B R152, desc[UR36][R8.64+0x60] ;  /* 0x0000602408987981 */ /* 0x000164000c1e1920 */
.L_x_55:
[----:B------:R-:W-:Y:S05]  /*27a0*/  BSYNC B1 ;  /* 0x0000000000017941 */ /* 0x000fea0003800000 */
.L_x_54:
        /* <DEDUP_REMOVED lines=8> */
.L_x_57:
[----:B------:R-:W-:Y:S05]  /*2830*/  BSYNC B1 ;  /* 0x0000000000017941 */ /* 0x000fea0003800000 */
.L_x_56:
        /* <DEDUP_REMOVED lines=8> */
.L_x_59:
[----:B------:R-:W-:Y:S05]  /*28c0*/  BSYNC B1 ;  /* 0x0000000000017941 */ /* 0x000fea0003800000 */
.L_x_58:
[----:B0----5:R-:W-:Y:S01]  /*28d0*/  FMUL R13, R152, R155 ;  /* 0x0000009b980d7220 */ /* 0x021fe20000400000 */
[----:B------:R-:W-:Y:S01]  /*28e0*/  ISETP.GT.AND P1, PT, R0, RZ, P0 ;  /* 0x000000ff0000720c */ /* 0x000fe20000724270 */
[----:B------:R-:W-:Y:S02]  /*28f0*/  BSSY B1, `(.L_x_60) ;  /* 0x0000005000017945 */ /* 0x000fe40003800000 */
[----:B------:R-:W-:-:S05]  /*2900*/  FFMA R13, R40, R154, R13 ;  /* 0x0000009a280d7223 */ /* 0x000fca000000000d */
[----:B------:R0:W-:Y:S05]  /*2910*/  @P3 STG.E desc[UR36][R4.64+0x80], R13 ;  /* 0x0000800d04003986 */ /* 0x0001ea000c101924 */
[----:B------:R-:W-:Y:S05]  /*2920*/  @!P1 BRA `(.L_x_61) ;  /* 0x0000000000049947 */ /* 0x000fea0003800000 */
[----:B------:R0:W5:Y:S02]  /*2930*/  LDG.E.LTC128B R152, desc[UR36][R6.64+0x84] ;  /* 0x0000842406987981 */ /* 0x000164000c1e1920 */
.L_x_61:
[----:B------:R-:W-:Y:S05]  /*2940*/  BSYNC B1 ;  /* 0x0000000000017941 */ /* 0x000fea0003800000 */
.L_x_60:
[----:B-----5:R-:W-:Y:S01]  /*2950*/  FMUL R12, R152, R155 ;  /* 0x0000009b980c7220 */ /* 0x020fe20000400000 */
[----:B------:R-:W-:Y:S01]  /*2960*/  ISETP.GT.AND P2, PT, R0, 0x8, P2 ;  /* 0x000000080000780c */ /* 0x000fe20001744270 */
[----:B------:R-:W-:Y:S02]  /*2970*/  BSSY B1, `(.L_x_62) ;  /* 0x0000005000017945 */ /* 0x000fe40003800000 */
[----:B------:R-:W-:-:S05]  /*2980*/  FFMA R41, R41, R154, R12 ;  /* 0x0000009a29297223 */ /* 0x000fca000000000c */
[----:B------:R0:W-:Y:S05]  /*2990*/  @P1 STG.E desc[UR36][R4.64+0x84], R41 ;  /* 0x0000842904001986 */ /* 0x0001ea000c101924 */
[----:B------:R-:W-:Y:S05]  /*29a0*/  @!P2 BRA `(.L_x_63) ;  /* 0x000000000004a947 */ /* 0x000fea0003800000 */
[----:B------:R0:W5:Y:S02]  /*29b0*/  LDG.E.LTC128B R152, desc[UR36][R8.64+0x80] ;  /* 0x0000802408987981 */ /* 0x000164000c1e1920 */
.L_x_63:
[----:B------:R-:W-:Y:S05]  /*29c0*/  BSYNC B1 ;  /* 0x0000000000017941 */ /* 0x000fea0003800000 */
.L_x_62:
        /* <DEDUP_REMOVED lines=8> */
.L_x_65:
[----:B------:R-:W-:Y:S05]  /*2a50*/  BSYNC B1 ;  /* 0x0000000000017941 */ /* 0x000fea0003800000 */
.L_x_64:
        /* <DEDUP_REMOVED lines=8> */
.L_x_67:
[----:B------:R-:W-:Y:S05]  /*2ae0*/  BSYNC B1 ;  /* 0x0000000000017941 */ /* 0x000fea0003800000 */
.L_x_66:
[----:B0----5:R-:W-:Y:S01]  /*2af0*/  FMUL R13, R152, R155 ;  /* 0x0000009b980d7220 */ /* 0x021fe20000400000 */
[----:B------:R-:W-:Y:S01]  /*2b00*/  ISETP.GT.AND P0, PT, R0, RZ, P2 ;  /* 0x000000ff0000720c */ /* 0x000fe20001704270 */
[----:B------:R-:W-:Y:S02]  /*2b10*/  BSSY B1, `(.L_x_68) ;  /* 0x0000005000017945 */ /* 0x000fe40003800000 */
[----:B------:R-:W-:-:S05]  /*2b20*/  FFMA R13, R44, R154, R13 ;  /* 0x0000009a2c0d7223 */ /* 0x000fca000000000d */
[----:B------:R0:W-:Y:S05]  /*2b30*/  @P3 STG.E desc[UR36][R4.64+0xa0], R13 ;  /* 0x0000a00d04003986 */ /* 0x0001ea000c101924 */
[----:B------:R-:W-:Y:S05]  /*2b40*/  @!P0 BRA `(.L_x_69) ;  /* 0x0000000000048947 */ /* 0x000fea0003800000 */
[----:B------:R0:W5:Y:S02]  /*2b50*/  LDG.E.LTC128B R152, desc[UR36][R6.64+0xa4] ;  /* 0x0000a42406987981 */ /* 0x000164000c1e1920 */
.L_x_69:
[----:B------:R-:W-:Y:S05]  /*2b60*/  BSYNC B1 ;  /* 0x0000000000017941 */ /* 0x000fea0003800000 */
.L_x_68:
[----:B-----5:R-:W-:Y:S01]  /*2b70*/  FMUL R12, R152, R155 ;  /* 0x0000009b980c7220 */ /* 0x020fe20000400000 */
[----:B------:R-:W-:Y:S01]  /*2b80*/  ISETP.GT.AND P1, PT, R0, 0x8, P1 ;  /* 0x000000080000780c */ /* 0x000fe20000f24270 */
[----:B------:R-:W-:Y:S02]  /*2b90*/  BSSY B1, `(.L_x_70) ;  /* 0x0000005000017945 */ /* 0x000fe40003800000 */
[----:B------:R-:W-:-:S05]  /*2ba0*/  FFMA R45, R45, R154, R12 ;  /* 0x0000009a2d2d7223 */ /* 0x000fca000000000c */
[----:B------:R0:W-:Y:S05]  /*2bb0*/  @P0 STG.E desc[UR36][R4.64+0xa4], R45 ;  /* 0x0000a42d04000986 */ /* 0x0001ea000c101924 */
[----:B------:R-:W-:Y:S05]  /*2bc0*/  @!P1 BRA `(.L_x_71) ;  /* 0x0000000000049947 */ /* 0x000fea0003800000 */
[----:B------:R0:W5:Y:S02]  /*2bd0*/  LDG.E.LTC128B R152, desc[UR36][R8.64+0xa0] ;  /* 0x0000a02408987981 */ /* 0x000164000c1e1920 */
.L_x_71:
[----:B------:R-:W-:Y:S05]  /*2be0*/  BSYNC B1 ;  /* 0x0000000000017941 */ /* 0x000fea0003800000 */
.L_x_70:
        /* <DEDUP_REMOVED lines=8> */
.L_x_73:
[----:B------:R-:W-:Y:S05]  /*2c70*/  BSYNC B1 ;  /* 0x0000000000017941 */ /* 0x000fea0003800000 */
.L_x_72:
        /* <DEDUP_REMOVED lines=8> */
.L_x_75:
[----:B------:R-:W-:Y:S05]  /*2d00*/  BSYNC B1 ;  /* 0x0000000000017941 */ /* 0x000fea0003800000 */
.L_x_74:
[----:B0----5:R-:W-:Y:S01]  /*2d10*/  FMUL R13, R152, R155 ;  /* 0x0000009b980d7220 */ /* 0x021fe20000400000 */
[----:B------:R-:W-:Y:S01]  /*2d20*/  ISETP.GT.AND P2, PT, R0, RZ, P1 ;  /* 0x000000ff0000720c */ /* 0x000fe20000f44270 */
[----:B------:R-:W-:Y:S02]  /*2d30*/  BSSY B1, `(.L_x_76) ;  /* 0x0000005000017945 */ /* 0x000fe40003800000 */
[----:B------:R-:W-:-:S05]  /*2d40*/  FFMA R13, R48, R154, R13 ;  /* 0x0000009a300d7223 */ /* 0x000fca000000000d */
[----:B------:R0:W-:Y:S05]  /*2d50*/  @P3 STG.E desc[UR36][R4.64+0xc0], R13 ;  /* 0x0000c00d04003986 */ /* 0x0001ea000c101924 */
[----:B------:R-:W-:Y:S05]  /*2d60*/  @!P2 BRA `(.L_x_77) ;  /* 0x000000000004a947 */ /* 0x000fea0003800000 */
[----:B------:R0:W5:Y:S02]  /*2d70*/  LDG.E.LTC128B R152, desc[UR36][R6.64+0xc4] ;  /* 0x0000c42406987981 */ /* 0x000164000c1e1920 */
.L_x_77:
[----:B------:R-:W-:Y:S05]  /*2d80*/  BSYNC B1 ;  /* 0x0000000000017941 */ /* 0x000fea0003800000 */
.L_x_76:
[----:B-----5:R-:W-:Y:S01]  /*2d90*/  FMUL R12, R152, R155 ;  /* 0x0000009b980c7220 */ /* 0x020fe20000400000 */
[----:B------:R-:W-:Y:S01]  /*2da0*/  ISETP.GT.AND P0, PT, R0, 0x8, P0 ;  /* 0x000000080000780c */ /* 0x000fe20000704270 */
[----:B------:R-:W-:Y:S02]  /*2db0*/  BSSY B1, `(.L_x_78) ;  /* 0x0000005000017945 */ /* 0x000fe40003800000 */
[----:B------:R-:W-:-:S05]  /*2dc0*/  FFMA R49, R49, R154, R12 ;  /* 0x0000009a31317223 */ /* 0x000fca000000000c */
[----:B------:R0:W-:Y:S05]  /*2dd0*/  @P2 STG.E desc[UR36][R4.64+0xc4], R49 ;  /* 0x0000c43104002986 */ /* 0x0001ea000c101924 */
[----:B------:R-:W-:Y:S05]  /*2de0*/  @!P0 BRA `(.L_x_79) ;  /* 0x0000000000048947 */ /* 0x000fea0003800000 */
[----:B------:R0:W5:Y:S02]  /*2df0*/  LDG.E.LTC128B R152, desc[UR36][R8.64+0xc0] ;  /* 0x0000c02408987981 */ /* 0x000164000c1e1920 */
.L_x_79:
[----:B------:R-:W-:Y:S05]  /*2e00*/  BSYNC B1 ;  /* 0x0000000000017941 */ /* 0x000fea0003800000 */
.L_x_78:
        /* <DEDUP_REMOVED lines=8> */
.L_x_81:
[----:B------:R-:W-:Y:S05]  /*2e90*/  BSYNC B1 ;  /* 0x0000000000017941 */ /* 0x000fea0003800000 */
.L_x_80:
        /* <DEDUP_REMOVED lines=8> */
.L_x_83:
[----:B------:R-:W-:Y:S05]  /*2f20*/  BSYNC B1 ;  /* 0x0000000000017941 */ /* 0x000fea0003800000 */
.L_x_82:
[----:B0----5:R-:W-:Y:S01]  /*2f30*/  FMUL R13, R152, R155 ;  /* 0x0000009b980d7220 */ /* 0x021fe20000400000 */
[----:B------:R-:W-:Y:S01]  /*2f40*/  ISETP.GT.AND P1, PT, R0, RZ, P0 ;  /* 0x000000ff0000720c */ /* 0x000fe20000724270 */
[----:B------:R-:W-:Y:S02]  /*2f50*/  BSSY B1, `(.L_x_84) ;  /* 0x0000005000017945 */ /* 0x000fe40003800000 */
[----:B------:R-:W-:-:S05]  /*2f60*/  FFMA R13, R52, R154, R13 ;  /* 0x0000009a340d7223 */ /* 0x000fca000000000d */
[----:B------:R0:W-:Y:S05]  /*2f70*/  @P3 STG.E desc[UR36][R4.64+0xe0], R13 ;  /* 0x0000e00d04003986 */ /* 0x0001ea000c101924 */
[----:B------:R-:W-:Y:S05]  /*2f80*/  @!P1 BRA `(.L_x_85) ;  /* 0x0000000000049947 */ /* 0x000fea0003800000 */
[----:B------:R0:W5:Y:S02]  /*2f90*/  LDG.E.LTC128B R152, desc[UR36][R6.64+0xe4] ;  /* 0x0000e42406987981 */ /* 0x000164000c1e1920 */
.L_x_85:
[----:B------:R-:W-:Y:S05]  /*2fa0*/  BSYNC B1 ;  /* 0x0000000000017941 */ /* 0x000fea0003800000 */
.L_x_84:
[----:B-----5:R-:W-:Y:S01]  /*2fb0*/  FMUL R12, R152, R155 ;  /* 0x0000009b980c7220 */ /* 0x020fe20000400000 */
[----:B------:R-:W-:Y:S01]  /*2fc0*/  ISETP.GT.AND P2, PT, R0, 0x8, P2 ;  /* 0x000000080000780c */ /* 0x000fe20001744270 */
[----:B------:R-:W-:Y:S02]  /*2fd0*/  BSSY B1, `(.L_x_86) ;  /* 0x0000005000017945 */ /* 0x000fe40003800000 */
[----:B------:R-:W-:-:S05]  /*2fe0*/  FFMA R53, R53, R154, R12 ;  /* 0x0000009a35357223 */ /* 0x000fca000000000c */
[----:B------:R0:W-:Y:S05]  /*2ff0*/  @P1 STG.E desc[UR36][R4.64+0xe4], R53 ;  /* 0x0000e43504001986 */ /* 0x0001ea000c101924 */
[----:B------:R-:W-:Y:S05]  /*3000*/  @!P2 BRA `(.L_x_87) ;  /* 0x000000000004a947 */ /* 0x000fea0003800000 */
[----:B------:R0:W5:Y:S02]  /*3010*/  LDG.E.LTC128B R152, desc[UR36][R8.64+0xe0] ;  /* 0x0000e02408987981 */ /* 0x000164000c1e1920 */
.L_x_87:
[----:B------:R-:W-:Y:S05]  /*3020*/  BSYNC B1 ;  /* 0x0000000000017941 */ /* 0x000fea0003800000 */
.L_x_86:
        /* <DEDUP_REMOVED lines=8> */
.L_x_89:
[----:B------:R-:W-:Y:S05]  /*30b0*/  BSYNC B1 ;  /* 0x0000000000017941 */ /* 0x000fea0003800000 */
.L_x_88:
        /* <DEDUP_REMOVED lines=8> */
.L_x_91:
[----:B------:R-:W-:Y:S05]  /*3140*/  BSYNC B1 ;  /* 0x0000000000017941 */ /* 0x000fea0003800000 */
.L_x_90:
[----:B0----5:R-:W-:Y:S01]  /*3150*/  FMUL R13, R152, R155 ;  /* 0x0000009b980d7220 */ /* 0x021fe20000400000 */
[----:B------:R-:W-:Y:S01]  /*3160*/  ISETP.GT.AND P0, PT, R0, RZ, P2 ;  /* 0x000000ff0000720c */ /* 0x000fe20001704270 */
[----:B------:R-:W-:Y:S02]  /*3170*/  BSSY B1, `(.L_x_92) ;  /* 0x0000005000017945 */ /* 0x000fe40003800000 */
[----:B------:R-:W-:-:S05]  /*3180*/  FFMA R13, R56, R154, R13 ;  /* 0x0000009a380d7223 */ /* 0x000fca000000000d */
[----:B------:R0:W-:Y:S05]  /*3190*/  @P3 STG.E desc[UR36][R4.64+0x100], R13 ;  /* 0x0001000d04003986 */ /* 0x0001ea000c101924 */
[----:B------:R-:W-:Y:S05]  /*31a0*/  @!P0 BRA `(.L_x_93) ;  /* 0x0000000000048947 */ /* 0x000fea0003800000 */
[----:B------:R0:W5:Y:S02]  /*31b0*/  LDG.E.LTC128B R152, desc[UR36][R6.64+0x104] ;  /* 0x0001042406987981 */ /* 0x000164000c1e1920 */
.L_x_93:
[----:B------:R-:W-:Y:S05]  /*31c0*/  BSYNC B1 ;  /* 0x0000000000017941 */ /* 0x000fea0003800000 */
.L_x_92:
[----:B-----5:R-:W-:Y:S01]  /*31d0*/  FMUL R12, R152, R155 ;  /* 0x0000009b980c7220 */ /* 0x020fe20000400000 */
[----:B------:R-:W-:Y:S01]  /*31e0*/  ISETP.GT.AND P1, PT, R0, 0x8, P1 ;  /* 0x000000080000780c */ /* 0x000fe20000f24270 */
[----:B------:R-:W-:Y:S02]  /*31f0*/  BSSY B1, `(.L_x_94) ;  /* 0x0000005000017945 */ /* 0x000fe40003800000 */
[----:B------:R-:W-:-:S05]  /*3200*/  FFMA R57, R57, R154, R12 ;  /* 0x0000009a39397223 */ /* 0x000fca000000000c */
[----:B------:R0:W-:Y:S05]  /*3210*/  @P0 STG.E desc[UR36][R4.64+0x104], R57 ;  /* 0x0001043904000986 */ /* 0x0001ea000c101924 */
[----:B------:R-:W-:Y:S05]  /*3220*/  @!P1 BRA `(.L_x_95) ;  /* 0x0000000000049947 */ /* 0x000fea0003800000 */
[----:B------:R0:W5:Y:S02]  /*3230*/  LDG.E.LTC128B R152, desc[UR36][R8.64+0x100] ;  /* 0x0001002408987981 */ /* 0x000164000c1e1920 */
.L_x_95:
[----:B------:R-:W-:Y:S05]  /*3240*/  BSYNC B1 ;  /* 0x0000000000017941 */ /* 0x000fea0003800000 */
.L_x_94:
        /* <DEDUP_REMOVED lines=8> */
.L_x_97:
[----:B------:R-:W-:Y:S05]  /*32d0*/  BSYNC B1 ;  /* 0x0000000000017941 */ /* 0x000fea0003800000 */
.L_x_96:
        /* <DEDUP_REMOVED lines=8> */
.L_x_99:
[----:B------:R-:W-:Y:S05]  /*3360*/  BSYNC B1 ;  /* 0x0000000000017941 */ /* 0x000fea0003800000 */
.L_x_98:
[----:B0----5:R-:W-:Y:S01]  /*3370*/  FMUL R13, R152, R155 ;  /* 0x0000009b980d7220 */ /* 0x021fe20000400000 */
[----:B------:R-:W-:Y:S01]  /*3380*/  ISETP.GT.AND P2, PT, R0, RZ, P1 ;  /* 0x000000ff0000720c */ /* 0x000fe20000f44270 */
[----:B------:R-:W-:Y:S02]  /*3390*/  BSSY B1, `(.L_x_100) ;  /* 0x0000005000017945 */ /* 0x000fe40003800000 */
[----:B------:R-:W-:-:S05]  /*33a0*/  FFMA R13, R60, R154, R13 ;  /* 0x0000009a3c0d7223 */ /* 0x000fca000000000d */
[----:B------:R0:W-:Y:S05]  /*33b0*/  @P3 STG.E desc[UR36][R4.64+0x120], R13 ;  /* 0x0001200d04003986 */ /* 0x0001ea000c101924 */
[----:B------:R-:W-:Y:S05]  /*33c0*/  @!P2 BRA `(.L_x_101) ;  /* 0x000000000004a947 */ /* 0x000fea0003800000 */
[----:B------:R0:W5:Y:S02]  /*33d0*/  LDG.E.LTC128B R152, desc[UR36][R6.64+0x124] ;  /* 0x0001242406987981 */ /* 0x000164000c1e1920 */
.L_x_101:
[----:B------:R-:W-:Y:S05]  /*33e0*/  BSYNC B1 ;  /* 0x0000000000017941 */ /* 0x000fea0003800000 */
.L_x_100:
[----:B-----5:R-:W-:Y:S01]  /*33f0*/  FMUL R12, R152, R155 ;  /* 0x0000009b980c7220 */ /* 0x020fe20000400000 */
[----:B------:R-:W-:Y:S01]  /*3400*/  ISETP.GT.AND P0, PT, R0, 0x8, P0 ;  /* 0x000000080000780c */ /* 0x000fe20000704270 */
[----:B------:R-:W-:Y:S02]  /*3410*/  BSSY B1, `(.L_x_102) ;  /* 0x0000005000017945 */ /* 0x000fe40003800000 */
[----:B------:R-:W-:-:S05]  /*3420*/  FFMA R61, R61, R154, R12 ;  /* 0x0000009a3d3d7223 */ /* 0x000fca000000000c */
[----:B------:R0:W-:Y:S05]  /*3430*/  @P2 STG.E desc[UR36][R4.64+0x124], R61 ;  /* 0x0001243d04002986 */ /* 0x0001ea000c101924 */
[----:B------:R-:W-:Y:S05]  /*3440*/  @!P0 BRA `(.L_x_103) ;  /* 0x0000000000048947 */ /* 0x000fea0003800000 */
[----:B------:R0:W5:Y:S02]  /*3450*/  LDG.E.LTC128B R152, desc[UR36][R8.64+0x120] ;  /* 0x0001202408987981 */ /* 0x000164000c1e1920 */
.L_x_103:
[----:B------:R-:W-:Y:S05]  /*3460*/  BSYNC B1 ;  /* 0x0000000000017941 */ /* 0x000fea0003800000 */
.L_x_102:
        /* <DEDUP_REMOVED lines=8> */
.L_x_105:
[----:B------:R-:W-:Y:S05]  /*34f0*/  BSYNC B1 ;  /* 0x0000000000017941 */ /* 0x000fea0003800000 */
.L_x_104:
        /* <DEDUP_REMOVED lines=8> */
.L_x_107:
[----:B------:R-:W-:Y:S05]  /*3580*/  BSYNC B1 ;  /* 0x0000000000017941 */ /* 0x000fea0003800000 */
.L_x_106:
[----:B0----5:R-:W-:Y:S01]  /*3590*/  FMUL R13, R152, R155 ;  /* 0x0000009b980d7220 */ /* 0x021fe20000400000 */
[----:B------:R-:W-:Y:S01]  /*35a0*/  ISETP.GT.AND P1, PT, R0, RZ, P0 ;  /* 0x000000ff0000720c */ /* 0x000fe20000724270 */
[----:B------:R-:W-:Y:S02]  /*35b0*/  BSSY B1, `(.L_x_108) ;  /* 0x0000005000017945 */ /* 0x000fe40003800000 */
[----:B------:R-:W-:-:S05]  /*35c0*/  FFMA R13, R64, R154, R13 ;  /* 0x0000009a400d7223 */ /* 0x000fca000000000d */
[----:B------:R0:W-:Y:S05]  /*35d0*/  @P3 STG.E desc[UR36][R4.64+0x140], R13 ;  /* 0x0001400d04003986 */ /* 0x0001ea000c101924 */
[----:B------:R-:W-:Y:S05]  /*35e0*/  @!P1 BRA `(.L_x_109) ;  /* 0x0000000000049947 */ /* 0x000fea0003800000 */
[----:B------:R0:W5:Y:S02]  /*35f0*/  LDG.E.LTC128B R152, desc[UR36][R6.64+0x144] ;  /* 0x0001442406987981 */ /* 0x000164000c1e1920 */
.L_x_109:
[----:B------:R-:W-:Y:S05]  /*3600*/  BSYNC B1 ;  /* 0x0000000000017941 */ /* 0x000fea0003800000 */
.L_x_108:
[----:B-----5:R-:W-:Y:S01]  /*3610*/  FMUL R12, R152, R155 ;  /* 0x0000009b980c7220 */ /* 0x020fe20000400000 */
[----:B------:R-:W-:Y:S01]  /*3620*/  ISETP.GT.AND P2, PT, R0, 0x8, P2 ;  /* 0x000000080000780c */ /* 0x000fe20001744270 */
[----:B------:R-:W-:Y:S02]  /*3630*/  BSSY B1, `(.L_x_110) ;  /* 0x0000005000017945 */ /* 0x000fe40003800000 */
[----:B------:R-:W-:-:S05]  /*3640*/  FFMA R65, R65, R154, R12 ;  /* 0x0000009a41417223 */ /* 0x000fca000000000c */
[----:B------:R0:W-:Y:S05]  /*3650*/  @P1 STG.E desc[UR36][R4.64+0x144], R65 ;  /* 0x0001444104001986 */ /* 0x0001ea000c101924 */
[----:B------:R-:W-:Y:S05]  /*3660*/  @!P2 BRA `(.L_x_111) ;  /* 0x000000000004a947 */ /* 0x000fea0003800000 */
[----:B------:R0:W5:Y:S02]  /*3670*/  LDG.E.LTC128B R152, desc[UR36][R8.64+0x140] ;  /* 0x0001402408987981 */ /* 0x000164000c1e1920 */
.L_x_111:
[----:B------:R-:W-:Y:S05]  /*3680*/  BSYNC B1 ;  /* 0x0000000000017941 */ /* 0x000fea0003800000 */
.L_x_110:
        /* <DEDUP_REMOVED lines=8> */
.L_x_113:
[----:B------:R-:W-:Y:S05]  /*3710*/  BSYNC B1 ;  /* 0x0000000000017941 */ /* 0x000fea0003800000 */
.L_x_112:
        /* <DEDUP_REMOVED lines=8> */
.L_x_115:
[----:B------:R-:W-:Y:S05]  /*37a0*/  BSYNC B1 ;  /* 0x0000000000017941 */ /* 0x000fea0003800000 */
.L_x_114:
[----:B0----5:R-:W-:Y:S01]  /*37b0*/  FMUL R13, R152, R155 ;  /* 0x0000009b980d7220 */ /* 0x021fe20000400000 */
[----:B------:R-:W-:Y:S01]  /*37c0*/  ISETP.GT.AND P0, PT, R0, RZ, P2 ;  /* 0x000000ff0000720c */ /* 0x000fe20001704270 */
[----:B------:R-:W-:Y:S02]  /*37d0*/  BSSY B1, `(.L_x_116) ;  /* 0x0000005000017945 */ /* 0x000fe40003800000 */
[----:B------:R-:W-:-:S05]  /*37e0*/  FFMA R13, R68, R154, R13 ;  /* 0x0000009a440d7223 */ /* 0x000fca000000000d */
[----:B------:R0:W-:Y:S05]  /*37f0*/  @P3 STG.E desc[UR36][R4.64+0x160], R13 ;  /* 0x0001600d04003986 */ /* 0x0001ea000c101924 */
[----:B------:R-:W-:Y:S05]  /*3800*/  @!P0 BRA `(.L_x_117) ;  /* 0x0000000000048947 */ /* 0x000fea0003800000 */
[----:B------:R0:W5:Y:S02]  /*3810*/  LDG.E.LTC128B R152, desc[UR36][R6.64+0x164] ;  /* 0x0001642406987981 */ /* 0x000164000c1e1920 */
.L_x_117:
[----:B------:R-:W-:Y:S05]  /*3820*/  BSYNC B1 ;  /* 0x0000000000017941 */ /* 0x000fea0003800000 */
.L_x_116:
[----:B-----5:R-:W-:Y:S01]  /*3830*/  FMUL R12, R152, R155 ;  /* 0x0000009b980c7220 */ /* 0x020fe20000400000 */
[----:B------:R-:W-:Y:S01]  /*3840*/  ISETP.GT.AND P1, PT, R0, 0x8, P1 ;  /* 0x000000080000780c */ /* 0x000fe20000f24270 */
[----:B------:R-:W-:Y:S02]  /*3850*/  BSSY B1, `(.L_x_118) ;  /* 0x0000005000017945 */ /* 0x000fe40003800000 */
[----:B------:R-:W-:-:S05]  /*3860*/  FFMA R69, R69, R154, R12 ;  /* 0x0000009a45457223 */ /* 0x000fca000000000c */
[----:B------:R0:W-:Y:S05]  /*3870*/  @P0 STG.E desc[UR36][R4.64+0x164], R69 ;  /* 0x0001644504000986 */ /* 0x0001ea000c101924 */
[----:B------:R-:W-:Y:S05]  /*3880*/  @!P1 BRA `(.L_x_119) ;  /* 0x0000000000049947 */ /* 0x000fea0003800000 */
[----:B------:R0:W5:Y:S02]  /*3890*/  LDG.E.LTC128B R152, desc[UR36][R8.64+0x160] ;  /* 0x0001602408987981 */ /* 0x000164000c1e1920 */
.L_x_119:
[----:B------:R-:W-:Y:S05]  /*38a0*/  BSYNC B1 ;  /* 0x0000000000017941 */ /* 0x000fea0003800000 */
.L_x_118:
        /* <DEDUP_REMOVED lines=8> */
.L_x_121:
[----:B------:R-:W-:Y:S05]  /*3930*/  BSYNC B1 ;  /* 0x0000000000017941 */ /* 0x000fea0003800000 */
.L_x_120:
        /* <DEDUP_REMOVED lines=8> */
.L_x_123:
[----:B------:R-:W-:Y:S05]  /*39c0*/  BSYNC B1 ;  /* 0x0000000000017941 */ /* 0x000fea0003800000 */
.L_x_122:
[----:B0----5:R-:W-:Y:S01]  /*39d0*/  FMUL R13, R152, R155 ;  /* 0x0000009b980d7220 */ /* 0x021fe20000400000 */
[----:B------:R-:W-:Y:S01]  /*39e0*/  ISETP.GT.AND P2, PT, R0, RZ, P1 ;  /* 0x000000ff0000720c */ /* 0x000fe20000f44270 */
[----:B------:R-:W-:Y:S02]  /*39f0*/  BSSY B1, `(.L_x_124) ;  /* 0x0000005000017945 */ /* 0x000fe40003800000 */
[----:B------:R-:W-:-:S05]  /*3a00*/  FFMA R13, R72, R154, R13 ;  /* 0x0000009a480d7223 */ /* 0x000fca000000000d */
[----:B------:R0:W-:Y:S05]  /*3a10*/  @P3 STG.E desc[UR36][R4.64+0x180], R13 ;  /* 0x0001800d04003986 */ /* 0x0001ea000c101924 */
[----:B------:R-:W-:Y:S05]  /*3a20*/  @!P2 BRA `(.L_x_125) ;  /* 0x000000000004a947 */ /* 0x000fea0003800000 */
[----:B------:R0:W5:Y:S02]  /*3a30*/  LDG.E.LTC128B R152, desc[UR36][R6.64+0x184] ;  /* 0x0001842406987981 */ /* 0x000164000c1e1920 */
.L_x_125:
[----:B------:R-:W-:Y:S05]  /*3a40*/  BSYNC B1 ;  /* 0x0000000000017941 */ /* 0x000fea0003800000 */
.L_x_124:
[----:B-----5:R-:W-:Y:S01]  /*3a50*/  FMUL R12, R152, R155 ;  /* 0x0000009b980c7220 */ /* 0x020fe20000400000 */
[----:B------:R-:W-:Y:S01]  /*3a60*/  ISETP.GT.AND P0, PT, R0, 0x8, P0 ;  /* 0x000000080000780c */ /* 0x000fe20000704270 */
[----:B------:R-:W-:Y:S02]  /*3a70*/  BSSY B1, `(.L_x_126) ;  /* 0x0000005000017945 */ /* 0x000fe40003800000 */
[----:B------:R-:W-:-:S05]  /*3a80*/  FFMA R73, R73, R154, R12 ;  /* 0x0000009a49497223 */ /* 0x000fca000000000c */
[----:B------:R0:W-:Y:S05]  /*3a90*/  @P2 STG.E desc[UR36][R4.64+0x184], R73 ;  /* 0x0001844904002986 */ /* 0x0001ea000c101924 */
[----:B------:R-:W-:Y:S05]  /*3aa0*/  @!P0 BRA `(.L_x_127) ;  /* 0x0000000000048947 */ /* 0x000fea0003800000 */
[----:B------:R0:W5:Y:S02]  /*3ab0*/  LDG.E.LTC128B R152, desc[UR36][R8.64+0x180] ;  /* 0x0001802408987981 */ /* 0x000164000c1e1920 */
.L_x_127:
[----:B------:R-:W-:Y:S05]  /*3ac0*/  BSYNC B1 ;  /* 0x0000000000017941 */ /* 0x000fea0003800000 */
.L_x_126:
        /* <DEDUP_REMOVED lines=8> */
.L_x_129:
[----:B------:R-:W-:Y:S05]  /*3b50*/  BSYNC B1 ;  /* 0x0000000000017941 */ /* 0x000fea0003800000 */
.L_x_128:
        /* <DEDUP_REMOVED lines=8> */
.L_x_131:
[----:B------:R-:W-:Y:S05]  /*3be0*/  BSYNC B1 ;  /* 0x0000000000017941 */ /* 0x000fea0003800000 */
.L_x_130:
[----:B0----5:R-:W-:Y:S01]  /*3bf0*/  FMUL R13, R152, R155 ;  /* 0x0000009b980d7220 */ /* 0x021fe20000400000 */
[----:B------:R-:W-:Y:S01]  /*3c00*/  ISETP.GT.AND P1, PT, R0, RZ, P0 ;  /* 0x000000ff0000720c */ /* 0x000fe20000724270 */
[----:B------:R-:W-:Y:S02]  /*3c10*/  BSSY B1, `(.L_x_132) ;  /* 0x0000005000017945 */ /* 0x000fe40003800000 */
[----:B------:R-:W-:-:S05]  /*3c20*/  FFMA R13, R76, R154, R13 ;  /* 0x0000009a4c0d7223 */ /* 0x000fca000000000d */
[----:B------:R0:W-:Y:S05]  /*3c30*/  @P3 STG.E desc[UR36][R4.64+0x1a0], R13 ;  /* 0x0001a00d04003986 */ /* 0x0001ea000c101924 */
[----:B------:R-:W-:Y:S05]  /*3c40*/  @!P1 BRA `(.L_x_133) ;  /* 0x0000000000049947 */ /* 0x000fea0003800000 */
[----:B------:R0:W5:Y:S02]  /*3c50*/  LDG.E.LTC128B R152, desc[UR36][R6.64+0x1a4] ;  /* 0x0001a42406987981 */ /* 0x000164000c1e1920 */
.L_x_133:
[----:B------:R-:W-:Y:S05]  /*3c60*/  BSYNC B1 ;  /* 0x0000000000017941 */ /* 0x000fea0003800000 */
.L_x_132:
[----:B-----5:R-:W-:Y:S01]  /*3c70*/  FMUL R12, R152, R155 ;  /* 0x0000009b980c7220 */ /* 0x020fe20000400000 */
[----:B------:R-:W-:Y:S01]  /*3c80*/  ISETP.GT.AND P2, PT, R0, 0x8, P2 ;  /* 0x000000080000780c */ /* 0x000fe20001744270 */
[----:B------:R-:W-:Y:S02]  /*3c90*/  BSSY B1, `(.L_x_134) ;  /* 0x0000005000017945 */ /* 0x000fe40003800000 */
[----:B------:R-:W-:-:S05]  /*3ca0*/  FFMA R77, R77, R154, R12 ;  /* 0x0000009a4d4d7223 */ /* 0x000fca000000000c */
[----:B------:R0:W-:Y:S05]  /*3cb0*/  @P1 STG.E desc[UR36][R4.64+0x1a4], R77 ;  /* 0x0001a44d04001986 */ /* 0x0001ea000c101924 */
[----:B------:R-:W-:Y:S05]  /*3cc0*/  @!P2 BRA `(.L_x_135) ;  /* 0x000000000004a947 */ /* 0x000fea0003800000 */
[----:B------:R0:W5:Y:S02]  /*3cd0*/  LDG.E.LTC128B R152, desc[UR36][R8.64+0x1a0] ;  /* 0x0001a02408987981 */ /* 0x000164000c1e1920 */
.L_x_135:
[----:B------:R-:W-:Y:S05]  /*3ce0*/  BSYNC B1 ;  /* 0x0000000000017941 */ /* 0x000fea0003800000 */
.L_x_134:
        /* <DEDUP_REMOVED lines=8> */
.L_x_137:
[----:B------:R-:W-:Y:S05]  /*3d70*/  BSYNC B1 ;  /* 0x0000000000017941 */ /* 0x000fea0003800000 */
.L_x_136:
        /* <DEDUP_REMOVED lines=8> */
.L_x_139:
[----:B------:R-:W-:Y:S05]  /*3e00*/  BSYNC B1 ;  /* 0x0000000000017941 */ /* 0x000fea0003800000 */
.L_x_138:
[----:B0----5:R-:W-:Y:S01]  /*3e10*/  FMUL R13, R152, R155 ;  /* 0x0000009b980d7220 */ /* 0x021fe20000400000 */
[----:B------:R-:W-:Y:S01]  /*3e20*/  ISETP.GT.AND P0, PT, R0, RZ, P2 ;  /* 0x000000ff0000720c */ /* 0x000fe20001704270 */
[----:B------:R-:W-:Y:S02]  /*3e30*/  BSSY B1, `(.L_x_140) ;  /* 0x0000005000017945 */ /* 0x000fe40003800000 */
[----:B------:R-:W-:-:S05]  /*3e40*/  FFMA R13, R80, R154, R13 ;  /* 0x0000009a500d7223 */ /* 0x000fca000000000d */
[----:B------:R0:W-:Y:S05]  /*3e50*/  @P3 STG.E desc[UR36][R4.64+0x1c0], R13 ;  /* 0x0001c00d04003986 */ /* 0x0001ea000c101924 */
[----:B------:R-:W-:Y:S05]  /*3e60*/  @!P0 BRA `(.L_x_141) ;  /* 0x0000000000048947 */ /* 0x000fea0003800000 */
[----:B------:R0:W5:Y:S02]  /*3e70*/  LDG.E.LTC128B R152, desc[UR36][R6.64+0x1c4] ;  /* 0x0001c42406987981 */ /* 0x000164000c1e1920 */
.L_x_141:
[----:B------:R-:W-:Y:S05]  /*3e80*/  BSYNC B1 ;  /* 0x0000000000017941 */ /* 0x000fea0003800000 */
.L_x_140:
[----:B-----5:R-:W-:Y:S01]  /*3e90*/  FMUL R12, R152, R155 ;  /* 0x0000009b980c7220 */ /* 0x020fe20000400000 */
[----:B------:R-:W-:Y:S01]  /*3ea0*/  ISETP.GT.AND P1, PT, R0, 0x8, P1 ;  /* 0x000000080000780c */ /* 0x000fe20000f24270 */
[----:B------:R-:W-:Y:S02]  /*3eb0*/  BSSY B1, `(.L_x_142) ;  /* 0x0000005000017945 */ /* 0x000fe40003800000 */
[----:B------:R-:W-:-:S05]  /*3ec0*/  FFMA R81, R81, R154, R12 ;  /* 0x0000009a51517223 */ /* 0x000fca000000000c */
[----:B------:R0:W-:Y:S05]  /*3ed0*/  @P0 STG.E desc[UR36][R4.64+0x1c4], R81 ;  /* 0x0001c45104000986 */ /* 0x0001ea000c101924 */
[----:B------:R-:W-:Y:S05]  /*3ee0*/  @!P1 BRA `(.L_x_143) ;  /* 0x0000000000049947 */ /* 0x000fea0003800000 */
[----:B------:R0:W5:Y:S02]  /*3ef0*/  LDG.E.LTC128B R152, desc[UR36][R8.64+0x1c0] ;  /* 0x0001c02408987981 */ /* 0x000164000c1e1920 */
.L_x_143:
[----:B------:R-:W-:Y:S05]  /*3f00*/  BSYNC B1 ;  /* 0x0000000000017941 */ /* 0x000fea0003800000 */
.L_x_142:
        /* <DEDUP_REMOVED lines=8> */
.L_x_145:
[----:B------:R-:W-:Y:S05]  /*3f90*/  BSYNC B1 ;  /* 0x0000000000017941 */ /* 0x000fea0003800000 */
.L_x_144:
        /* <DEDUP_REMOVED lines=8> */
.L_x_147:
[----:B------:R-:W-:Y:S05]  /*4020*/  BSYNC B1 ;  /* 0x0000000000017941 */ /* 0x000fea0003800000 */
.L_x_146:
[----:B0----5:R-:W-:Y:S01]  /*4030*/  FMUL R13, R152, R155 ;  /* 0x0000009b980d7220 */ /* 0x021fe20000400000 */
[----:B------:R-:W-:Y:S01]  /*4040*/  ISETP.GT.AND P2, PT, R0, RZ, P1 ;  /* 0x000000ff0000720c */ /* 0x000fe20000f44270 */
[----:B------:R-:W-:Y:S02]  /*4050*/  BSSY B1, `(.L_x_148) ;  /* 0x0000005000017945 */ /* 0x000fe40003800000 */
[----:B------:R-:W-:-:S05]  /*4060*/  FFMA R13, R84, R154, R13 ;  /* 0x0000009a540d7223 */ /* 0x000fca000000000d */
[----:B------:R0:W-:Y:S05]  /*4070*/  @P3 STG.E desc[UR36][R4.64+0x1e0], R13 ;  /* 0x0001e00d04003986 */ /* 0x0001ea000c101924 */
[----:B------:R-:W-:Y:S05]  /*4080*/  @!P2 BRA `(.L_x_149) ;  /* 0x000000000004a947 */ /* 0x000fea0003800000 */
[----:B------:R0:W5:Y:S02]  /*4090*/  LDG.E.LTC128B R152, desc[UR36][R6.64+0x1e4] ;  /* 0x0001e42406987981 */ /* 0x000164000c1e1920 */
.L_x_149:
[----:B------:R-:W-:Y:S05]  /*40a0*/  BSYNC B1 ;  /* 0x0000000000017941 */ /* 0x000fea0003800000 */
.L_x_148:
[----:B-----5:R-:W-:Y:S01]  /*40b0*/  FMUL R12, R152, R155 ;  /* 0x0000009b980c7220 */ /* 0x020fe20000400000 */
[----:B------:R-:W-:Y:S01]  /*40c0*/  ISETP.GT.AND P0, PT, R0, 0x8, P0 ;  /* 0x000000080000780c */ /* 0x000fe20000704270 */
[----:B------:R-:W-:Y:S02]  /*40d0*/  BSSY B1, `(.L_x_150) ;  /* 0x0000005000017945 */ /* 0x000fe40003800000 */
[----:B------:R-:W-:-:S05]  /*40e0*/  FFMA R85, R85, R154, R12 ;  /* 0x0000009a55557223 */ /* 0x000fca000000000c */
[----:B------:R0:W-:Y:S05]  /*40f0*/  @P2 STG.E desc[UR36][R4.64+0x1e4], R85 ;  /* 0x0001e45504002986 */ /* 0x0001ea000c101924 */
[----:B------:R-:W-:Y:S05]  /*4100*/  @!P0 BRA `(.L_x_151) ;  /* 0x0000000000048947 */ /* 0x000fea0003800000 */
[----:B------:R0:W5:Y:S02]  /*4110*/  LDG.E.LTC128B R152, desc[UR36][R8.64+0x1e0] ;  /* 0x0001e02408987981 */ /* 0x000164000c1e1920 */
.L_x_151:
[----:B------:R-:W-:Y:S05]  /*4120*/  BSYNC B1 ;  /* 0x0000000000017941 */ /* 0x000fea0003800000 */
.L_x_150:
        /* <DEDUP_REMOVED lines=8> */
.L_x_153:
[----:B------:R-:W-:Y:S05]  /*41b0*/  BSYNC B1 ;  /* 0x0000000000017941 */ /* 0x000fea0003800000 */
.L_x_152:
        /* <DEDUP_REMOVED lines=8> */
.L_x_155:
[----:B------:R-:W-:Y:S05]  /*4240*/  BSYNC B1 ;  /* 0x0000000000017941 */ /* 0x000fea0003800000 */
.L_x_154:
[----:B0----5:R-:W-:Y:S01]  /*4250*/  FMUL R13, R152, R155 ;  /* 0x0000009b980d7220 */ /* 0x021fe20000400000 */
[----:B------:R-:W-:Y:S01]  /*4260*/  ISETP.GT.AND P1, PT, R0, RZ, P0 ;  /* 0x000000ff0000720c */ /* 0x000fe20000724270 */
[----:B------:R-:W-:Y:S02]  /*4270*/  BSSY B1, `(.L_x_156) ;  /* 0x0000005000017945 */ /* 0x000fe40003800000 */
[----:B------:R-:W-:-:S05]  /*4280*/  FFMA R13, R88, R154, R13 ;  /* 0x0000009a580d7223 */ /* 0x000fca000000000d */
[----:B------:R0:W-:Y:S05]  /*4290*/  @P3 STG.E desc[UR36][R4.64+0x200], R13 ;  /* 0x0002000d04003986 */ /* 0x0001ea000c101924 */
[----:B------:R-:W-:Y:S05]  /*42a0*/  @!P1 BRA `(.L_x_157) ;  /* 0x0000000000049947 */ /* 0x000fea0003800000 */
[----:B------:R0:W5:Y:S02]  /*42b0*/  LDG.E.LTC128B R152, desc[UR36][R6.64+0x204] ;  /* 0x0002042406987981 */ /* 0x000164000c1e1920 */
.L_x_157:
[----:B------:R-:W-:Y:S05]  /*42c0*/  BSYNC B1 ;  /* 0x0000000000017941 */ /* 0x000fea0003800000 */
.L_x_156:
[----:B-----5:R-:W-:Y:S01]  /*42d0*/  FMUL R12, R152, R155 ;  /* 0x0000009b980c7220 */ /* 0x020fe20000400000 */
[----:B------:R-:W-:Y:S01]  /*42e0*/  ISETP.GT.AND P2, PT, R0, 0x8, P2 ;  /* 0x000000080000780c */ /* 0x000fe20001744270 */
[----:B------:R-:W-:Y:S02]  /*42f0*/  BSSY B1, `(.L_x_158) ;  /* 0x0000005000017945 */ /* 0x000fe40003800000 */
[----:B------:R-:W-:-:S05]  /*4300*/  FFMA R89, R89, R154, R12 ;  /* 0x0000009a59597223 */ /* 0x000fca000000000c */
[----:B------:R0:W-:Y:S05]  /*4310*/  @P1 STG.E desc[UR36][R4.64+0x204], R89 ;  /* 0x0002045904001986 */ /* 0x0001ea000c101924 */
[----:B------:R-:W-:Y:S05]  /*4320*/  @!P2 BRA `(.L_x_159) ;  /* 0x000000000004a947 */ /* 0x000fea0003800000 */
[----:B------:R0:W5:Y:S02]  /*4330*/  LDG.E.LTC128B R152, desc[UR36][R8.64+0x200] ;  /* 0x0002002408987981 */ /* 0x000164000c1e1920 */
.L_x_159:
[----:B------:R-:W-:Y:S05]  /*4340*/  BSYNC B1 ;  /* 0x0000000000017941 */ /* 0x000fea0003800000 */
.L_x_158:
        /* <DEDUP_REMOVED lines=8> */
.L_x_161:
[----:B------:R-:W-:Y:S05]  /*43d0*/  BSYNC B1 ;  /* 0x0000000000017941 */ /* 0x000fea0003800000 */
.L_x_160:
        /* <DEDUP_REMOVED lines=8> */
.L_x_163:
[----:B------:R-:W-:Y:S05]  /*4460*/  BSYNC B1 ;  /* 0x0000000000017941 */ /* 0x000fea0003800000 */
.L_x_162:
[----:B0----5:R-:W-:Y:S01]  /*4470*/  FMUL R13, R152, R155 ;  /* 0x0000009b980d7220 */ /* 0x021fe20000400000 */
[----:B------:R-:W-:Y:S01]  /*4480*/  ISETP.GT.AND P0, PT, R0, RZ, P2 ;  /* 0x000000ff0000720c */ /* 0x000fe20001704270 */
[----:B------:R-:W-:Y:S02]  /*4490*/  BSSY B1, `(.L_x_164) ;  /* 0x0000005000017945 */ /* 0x000fe40003800000 */
[----:B------:R-:W-:-:S05]  /*44a0*/  FFMA R13, R92, R154, R13 ;  /* 0x0000009a5c0d7223 */ /* 0x000fca000000000d */
[----:B------:R0:W-:Y:S05]  /*44b0*/  @P3 STG.E desc[UR36][R4.64+0x220], R13 ;  /* 0x0002200d04003986 */ /* 0x0001ea000c101924 */
[----:B------:R-:W-:Y:S05]  /*44c0*/  @!P0 BRA `(.L_x_165) ;  /* 0x0000000000048947 */ /* 0x000fea0003800000 */
[----:B------:R0:W5:Y:S02]  /*44d0*/  LDG.E.LTC128B R152, desc[UR36][R6.64+0x224] ;  /* 0x0002242406987981 */ /* 0x000164000c1e1920 */
.L_x_165:
[----:B------:R-:W-:Y:S05]  /*44e0*/  BSYNC B1 ;  /* 0x0000000000017941 */ /* 0x000fea0003800000 */
.L_x_164:
[----:B-----5:R-:W-:Y:S01]  /*44f0*/  FMUL R12, R152, R155 ;  /* 0x0000009b980c7220 */ /* 0x020fe20000400000 */
[----:B------:R-:W-:Y:S01]  /*4500*/  ISETP.GT.AND P1, PT, R0, 0x8, P1 ;  /* 0x000000080000780c */ /* 0x000fe20000f24270 */
[----:B------:R-:W-:Y:S02]  /*4510*/  BSSY B1, `(.L_x_166) ;  /* 0x0000005000017945 */ /* 0x000fe40003800000 */
[----:B------:R-:W-:-:S05]  /*4520*/  FFMA R93, R93, R154, R12 ;  /* 0x0000009a5d5d7223 */ /* 0x000fca000000000c */
[----:B------:R0:W-:Y:S05]  /*4530*/  @P0 STG.E desc[UR36][R4.64+0x224], R93 ;  /* 0x0002245d04000986 */ /* 0x0001ea000c101924 */
[----:B------:R-:W-:Y:S05]  /*4540*/  @!P1 BRA `(.L_x_167) ;  /* 0x0000000000049947 */ /* 0x000fea0003800000 */
[----:B------:R0:W5:Y:S02]  /*4550*/  LDG.E.LTC128B R152, desc[UR36][R8.64+0x220] ;  /* 0x0002202408987981 */ /* 0x000164000c1e1920 */
.L_x_167:
[----:B------:R-:W-:Y:S05]  /*4560*/  BSYNC B1 ;  /* 0x0000000000017941 */ /* 0x000fea0003800000 */
.L_x_166:
        /* <DEDUP_REMOVED lines=8> */
.L_x_169:
[----:B------:R-:W-:Y:S05]  /*45f0*/  BSYNC B1 ;  /* 0x0000000000017941 */ /* 0x000fea0003800000 */
.L_x_168:
        /* <DEDUP_REMOVED lines=8> */
.L_x_171:
[----:B------:R-:W-:Y:S05]  /*4680*/  BSYNC B1 ;  /* 0x0000000000017941 */ /* 0x000fea0003800000 */
.L_x_170:
[----:B0----5:R-:W-:Y:S01]  /*4690*/  FMUL R13, R152, R155 ;  /* 0x0000009b980d7220 */ /* 0x021fe20000400000 */
[----:B------:R-:W-:Y:S01]  /*46a0*/  ISETP.GT.AND P2, PT, R0, RZ, P1 ;  /* 0x000000ff0000720c */ /* 0x000fe20000f44270 */
[----:B------:R-:W-:Y:S02]  /*46b0*/  BSSY B1, `(.L_x_172) ;  /* 0x0000005000017945 */ /* 0x000fe40003800000 */
[----:B------:R-:W-:-:S05]  /*46c0*/  FFMA R13, R96, R154, R13 ;  /* 0x0000009a600d7223 */ /* 0x000fca000000000d */
[----:B------:R0:W-:Y:S05]  /*46d0*/  @P3 STG.E desc[UR36][R4.64+0x240], R13 ;  /* 0x0002400d04003986 */ /* 0x0001ea000c101924 */
[----:B------:R-:W-:Y:S05]  /*46e0*/  @!P2 BRA `(.L_x_173) ;  /* 0x000000000004a947 */ /* 0x000fea0003800000 */
[----:B------:R0:W5:Y:S02]  /*46f0*/  LDG.E.LTC128B R152, desc[UR36][R6.64+0x244] ;  /* 0x0002442406987981 */ /* 0x000164000c1e1920 */
.L_x_173:
[----:B------:R-:W-:Y:S05]  /*4700*/  BSYNC B1 ;  /* 0x0000000000017941 */ /* 0x000fea0003800000 */
.L_x_172:
[----:B-----5:R-:W-:Y:S01]  /*4710*/  FMUL R12, R152, R155 ;  /* 0x0000009b980c7220 */ /* 0x020fe20000400000 */
[----:B------:R-:W-:Y:S01]  /*4720*/  ISETP.GT.AND P0, PT, R0, 0x8, P0 ;  /* 0x000000080000780c */ /* 0x000fe20000704270 */
[----:B------:R-:W-:Y:S02]  /*4730*/  BSSY B1, `(.L_x_174) ;  /* 0x0000005000017945 */ /* 0x000fe40003800000 */
[----:B------:R-:W-:-:S05]  /*4740*/  FFMA R97, R97, R154, R12 ;  /* 0x0000009a61617223 */ /* 0x000fca000000000c */
[----:B------:R0:W-:Y:S05]  /*4750*/  @P2 STG.E desc[UR36][R4.64+0x244], R97 ;  /* 0x0002446104002986 */ /* 0x0001ea000c101924 */
[----:B------:R-:W-:Y:S05]  /*4760*/  @!P0 BRA `(.L_x_175) ;  /* 0x0000000000048947 */ /* 0x000fea0003800000 */
[----:B------:R0:W5:Y:S02]  /*4770*/  LDG.E.LTC128B R152, desc[UR36][R8.64+0x240] ;  /* 0x0002402408987981 */ /* 0x000164000c1e1920 */
.L_x_175:
[----:B------:R-:W-:Y:S05]  /*4780*/  BSYNC B1 ;  /* 0x0000000000017941 */ /* 0x000fea0003800000 */
.L_x_174:
        /* <DEDUP_REMOVED lines=8> */
.L_x_177:
[----:B------:R-:W-:Y:S05]  /*4810*/  BSYNC B1 ;  /* 0x0000000000017941 */ /* 0x000fea0003800000 */
.L_x_176:
        /* <DEDUP_REMOVED lines=8> */
.L_x_179:
[----:B------:R-:W-:Y:S05]  /*48a0*/  BSYNC B1 ;  /* 0x0000000000017941 */ /* 0x000fea0003800000 */
.L_x_178:
[----:B0----5:R-:W-:Y:S01]  /*48b0*/  FMUL R13, R152, R155 ;  /* 0x0000009b980d7220 */ /* 0x021fe20000400000 */
[----:B------:R-:W-:Y:S01]  /*48c0*/  ISETP.GT.AND P1, PT, R0, RZ, P0 ;  /* 0x000000ff0000720c */ /* 0x000fe20000724270 */
[----:B------:R-:W-:Y:S02]  /*48d0*/  BSSY B1, `(.L_x_180) ;  /* 0x0000005000017945 */ /* 0x000fe40003800000 */
[----:B------:R-:W-:-:S05]  /*48e0*/  FFMA R13, R100, R154, R13 ;  /* 0x0000009a640d7223 */ /* 0x000fca000000000d */
[----:B------:R0:W-:Y:S05]  /*48f0*/  @P3 STG.E desc[UR36][R4.64+0x260], R13 ;  /* 0x0002600d04003986 */ /* 0x0001ea000c101924 */
[----:B------:R-:W-:Y:S05]  /*4900*/  @!P1 BRA `(.L_x_181) ;  /* 0x0000000000049947 */ /* 0x000fea0003800000 */
[----:B------:R0:W5:Y:S02]  /*4910*/  LDG.E.LTC128B R152, desc[UR36][R6.64+0x264] ;  /* 0x0002642406987981 */ /* 0x000164000c1e1920 */
.L_x_181:
[----:B------:R-:W-:Y:S05]  /*4920*/  BSYNC B1 ;  /* 0x0000000000017941 */ /* 0x000fea0003800000 */
.L_x_180:
[----:B-----5:R-:W-:Y:S01]  /*4930*/  FMUL R12, R152, R155 ;  /* 0x0000009b980c7220 */ /* 0x020fe20000400000 */
[----:B------:R-:W-:Y:S01]  /*4940*/  ISETP.GT.AND P2, PT, R0, 0x8, P2 ;  /* 0x000000080000780c */ /* 0x000fe20001744270 */
[----:B------:R-:W-:Y:S02]  /*4950*/  BSSY B1, `(.L_x_182) ;  /* 0x0000005000017945 */ /* 0x000fe40003800000 */
[----:B------:R-:W-:-:S05]  /*4960*/  FFMA R101, R101, R154, R12 ;  /* 0x0000009a65657223 */ /* 0x000fca000000000c */
[----:B------:R0:W-:Y:S05]  /*4970*/  @P1 STG.E desc[UR36][R4.64+0x264], R101 ;  /* 0x0002646504001986 */ /* 0x0001ea000c101924 */
[----:B------:R-:W-:Y:S05]  /*4980*/  @!P2 BRA `(.L_x_183) ;  /* 0x000000000004a947 */ /* 0x000fea0003800000 */
[----:B------:R0:W5:Y:S02]  /*4990*/  LDG.E.LTC128B R152, desc[UR36][R8.64+0x260] ;  /* 0x0002602408987981 */ /* 0x000164000c1e1920 */
.L_x_183:
[----:B------:R-:W-:Y:S05]  /*49a0*/  BSYNC B1 ;  /* 0x0000000000017941 */ /* 0x000fea0003800000 */
.L_x_182:
        /* <DEDUP_REMOVED lines=8> */
.L_x_185:
[----:B------:R-:W-:Y:S05]  /*4a30*/  BSYNC B1 ;  /* 0x0000000000017941 */ /* 0x000fea0003800000 */
.L_x_184:
        /* <DEDUP_REMOVED lines=8> */
.L_x_187:
[----:B------:R-:W-:Y:S05]  /*4ac0*/  BSYNC B1 ;  /* 0x0000000000017941 */ /* 0x000fea0003800000 */
.L_x_186:
[----:B0----5:R-:W-:Y:S01]  /*4ad0*/  FMUL R13, R152, R155 ;  /* 0x0000009b980d7220 */ /* 0x021fe20000400000 */
[----:B------:R-:W-:Y:S01]  /*4ae0*/  ISETP.GT.AND P0, PT, R0, RZ, P2 ;  /* 0x000000ff0000720c */ /* 0x000fe20001704270 */
[----:B------:R-:W-:Y:S02]  /*4af0*/  BSSY B1, `(.L_x_188) ;  /* 0x0000005000017945 */ /* 0x000fe40003800000 */
[----:B------:R-:W-:-:S05]  /*4b00*/  FFMA R13, R104, R154, R13 ;  /* 0x0000009a680d7223 */ /* 0x000fca000000000d */
[----:B------:R0:W-:Y:S05]  /*4b10*/  @P3 STG.E desc[UR36][R4.64+0x280], R13 ;  /* 0x0002800d04003986 */ /* 0x0001ea000c101924 */
[----:B------:R-:W-:Y:S05]  /*4b20*/  @!P0 BRA `(.L_x_189) ;  /* 0x0000000000048947 */ /* 0x000fea0003800000 */
[----:B------:R0:W5:Y:S02]  /*4b30*/  LDG.E.LTC128B R152, desc[UR36][R6.64+0x284] ;  /* 0x0002842406987981 */ /* 0x000164000c1e1920 */
.L_x_189:
[----:B------:R-:W-:Y:S05]  /*4b40*/  BSYNC B1 ;  /* 0x0000000000017941 */ /* 0x000fea0003800000 */
.L_x_188:
[----:B-----5:R-:W-:Y:S01]  /*4b50*/  FMUL R12, R152, R155 ;  /* 0x0000009b980c7220 */ /* 0x020fe20000400000 */
[----:B------:R-:W-:Y:S01]  /*4b60*/  ISETP.GT.AND P1, PT, R0, 0x8, P1 ;  /* 0x000000080000780c */ /* 0x000fe20000f24270 */
[----:B------:R-:W-:Y:S02]  /*4b70*/  BSSY B1, `(.L_x_190) ;  /* 0x0000005000017945 */ /* 0x000fe40003800000 */
[----:B------:R-:W-:-:S05]  /*4b80*/  FFMA R105, R105, R154, R12 ;  /* 0x0000009a69697223 */ /* 0x000fca000000000c */
[----:B------:R0:W-:Y:S05]  /*4b90*/  @P0 STG.E desc[UR36][R4.64+0x284], R105 ;  /* 0x0002846904000986 */ /* 0x0001ea000c101924 */
[----:B------:R-:W-:Y:S05]  /*4ba0*/  @!P1 BRA `(.L_x_191) ;  /* 0x0000000000049947 */ /* 0x000fea0003800000 */
[----:B------:R0:W5:Y:S02]  /*4bb0*/  LDG.E.LTC128B R152, desc[UR36][R8.64+0x280] ;  /* 0x0002802408987981 */ /* 0x000164000c1e1920 */
.L_x_191:
[----:B------:R-:W-:Y:S05]  /*4bc0*/  BSYNC B1 ;  /* 0x0000000000017941 */ /* 0x000fea0003800000 */
.L_x_190:
        /* <DEDUP_REMOVED lines=8> */
.L_x_193:
[----:B------:R-:W-:Y:S05]  /*4c50*/  BSYNC B1 ;  /* 0x0000000000017941 */ /* 0x000fea0003800000 */
.L_x_192:
        /* <DEDUP_REMOVED lines=8> */
.L_x_195:
[----:B------:R-:W-:Y:S05]  /*4ce0*/  BSYNC B1 ;  /* 0x0000000000017941 */ /* 0x000fea0003800000 */
.L_x_194:
[----:B0----5:R-:W-:Y:S01]  /*4cf0*/  FMUL R13, R152, R155 ;  /* 0x0000009b980d7220 */ /* 0x021fe20000400000 */
[----:B------:R-:W-:Y:S01]  /*4d00*/  ISETP.GT.AND P2, PT, R0, RZ, P1 ;  /* 0x000000ff0000720c */ /* 0x000fe20000f44270 */
[----:B------:R-:W-:Y:S02]  /*4d10*/  BSSY B1, `(.L_x_196) ;  /* 0x0000005000017945 */ /* 0x000fe40003800000 */
[----:B------:R-:W-:-:S05]  /*4d20*/  FFMA R13, R108, R154, R13 ;  /* 0x0000009a6c0d7223 */ /* 0x000fca000000000d */
[----:B------:R0:W-:Y:S05]  /*4d30*/  @P3 STG.E desc[UR36][R4.64+0x2a0], R13 ;  /* 0x0002a00d04003986 */ /* 0x0001ea000c101924 */
[----:B------:R-:W-:Y:S05]  /*4d40*/  @!P2 BRA `(.L_x_197) ;  /* 0x000000000004a947 */ /* 0x000fea0003800000 */
[----:B------:R0:W5:Y:S02]  /*4d50*/  LDG.E.LTC128B R152, desc[UR36][R6.64+0x2a4] ;  /* 0x0002a42406987981 */ /* 0x000164000c1e1920 */
.L_x_197:
[----:B------:R-:W-:Y:S05]  /*4d60*/  BSYNC B1 ;  /* 0x0000000000017941 */ /* 0x000fea0003800000 */
.L_x_196:
[----:B-----5:R-:W-:Y:S01]  /*4d70*/  FMUL R12, R152, R155 ;  /* 0x0000009b980c7220 */ /* 0x020fe20000400000 */
[----:B------:R-:W-:Y:S01]  /*4d80*/  ISETP.GT.AND P0, PT, R0, 0x8, P0 ;  /* 0x000000080000780c */ /* 0x000fe20000704270 */
[----:B------:R-:W-:Y:S02]  /*4d90*/  BSSY B1, `(.L_x_198) ;  /* 0x0000005000017945 */ /* 0x000fe40003800000 */
[----:B------:R-:W-:-:S05]  /*4da0*/  FFMA R109, R109, R154, R12 ;  /* 0x0000009a6d6d7223 */ /* 0x000fca000000000c */
[----:B------:R0:W-:Y:S05]  /*4db0*/  @P2 STG.E desc[UR36][R4.64+0x2a4], R109 ;  /* 0x0002a46d04002986 */ /* 0x0001ea000c101924 */
[----:B------:R-:W-:Y:S05]  /*4dc0*/  @!P0 BRA `(.L_x_199) ;  /* 0x0000000000048947 */ /* 0x000fea0003800000 */
[----:B------:R0:W5:Y:S02]  /*4dd0*/  LDG.E.LTC128B R152, desc[UR36][R8.64+0x2a0] ;  /* 0x0002a02408987981 */ /* 0x000164000c1e1920 */
.L_x_199:
[----:B------:R-:W-:Y:S05]  /*4de0*/  BSYNC B1 ;  /* 0x0000000000017941 */ /* 0x000fea0003800000 */
.L_x_198:
        /* <DEDUP_REMOVED lines=8> */
.L_x_201:
[----:B------:R-:W-:Y:S05]  /*4e70*/  BSYNC B1 ;  /* 0x0000000000017941 */ /* 0x000fea0003800000 */
.L_x_200:
        /* <DEDUP_REMOVED lines=8> */
.L_x_203:
[----:B------:R-:W-:Y:S05]  /*4f00*/  BSYNC B1 ;  /* 0x0000000000017941 */ /* 0x000fea0003800000 */
.L_x_202:
[----:B0----5:R-:W-:Y:S01]  /*4f10*/  FMUL R13, R152, R155 ;  /* 0x0000009b980d7220 */ /* 0x021fe20000400000 */
[----:B------:R-:W-:Y:S01]  /*4f20*/  ISETP.GT.AND P1, PT, R0, RZ, P0 ;  /* 0x000000ff0000720c */ /* 0x000fe20000724270 */
[----:B------:R-:W-:Y:S02]  /*4f30*/  BSSY B1, `(.L_x_204) ;  /* 0x0000005000017945 */ /* 0x000fe40003800000 */
[----:B------:R-:W-:-:S05]  /*4f40*/  FFMA R13, R112, R154, R13 ;  /* 0x0000009a700d7223 */ /* 0x000fca000000000d */
[----:B------:R0:W-:Y:S05]  /*4f50*/  @P3 STG.E desc[UR36][R4.64+0x2c0], R13 ;  /* 0x0002c00d04003986 */ /* 0x0001ea000c101924 */
[----:B------:R-:W-:Y:S05]  /*4f60*/  @!P1 BRA `(.L_x_205) ;  /* 0x0000000000049947 */ /* 0x000fea0003800000 */
[----:B------:R0:W5:Y:S02]  /*4f70*/  LDG.E.LTC128B R152, desc[UR36][R6.64+0x2c4] ;  /* 0x0002c42406987981 */ /* 0x000164000c1e1920 */
.L_x_205:
[----:B------:R-:W-:Y:S05]  /*4f80*/  BSYNC B1 ;  /* 0x0000000000017941 */ /* 0x000fea0003800000 */
.L_x_204:
[----:B-----5:R-:W-:Y:S01]  /*4f90*/  FMUL R12, R152, R155 ;  /* 0x0000009b980c7220 */ /* 0x020fe20000400000 */
[----:B------:R-:W-:Y:S01]  /*4fa0*/  ISETP.GT.AND P2, PT, R0, 0x8, P2 ;  /* 0x000000080000780c */ /* 0x000fe20001744270 */
[----:B------:R-:W-:Y:S02]  /*4fb0*/  BSSY B1, `(.L_x_206) ;  /* 0x0000005000017945 */ /* 0x000fe40003800000 */
[----:B------:R-:W-:-:S05]  /*4fc0*/  FFMA R113, R113, R154, R12 ;  /* 0x0000009a71717223 */ /* 0x000fca000000000c */
[----:B------:R0:W-:Y:S05]  /*4fd0*/  @P1 STG.E desc[UR36][R4.64+0x2c4], R113 ;  /* 0x0002c47104001986 */ /* 0x0001ea000c101924 */
[----:B------:R-:W-:Y:S05]  /*4fe0*/  @!P2 BRA `(.L_x_207) ;  /* 0x000000000004a947 */ /* 0x000fea0003800000 */
[----:B------:R0:W5:Y:S02]  /*4ff0*/  LDG.E.LTC128B R152, desc[UR36][R8.64+0x2c0] ;  /* 0x0002c02408987981 */ /* 0x000164000c1e1920 */
.L_x_207:
[----:B------:R-:W-:Y:S05]  /*5000*/  BSYNC B1 ;  /* 0x0000000000017941 */ /* 0x000fea0003800000 */
.L_x_206:
        /* <DEDUP_REMOVED lines=8> */
.L_x_209:
[----:B------:R-:W-:Y:S05]  /*5090*/  BSYNC B1 ;  /* 0x0000000000017941 */ /* 0x000fea0003800000 */
.L_x_208:
        /* <DEDUP_REMOVED lines=8> */
.L_x_211:
[----:B------:R-:W-:Y:S05]  /*5120*/  BSYNC B1 ;  /* 0x0000000000017941 */ /* 0x000fea0003800000 */
.L_x_210:
[----:B0----5:R-:W-:Y:S01]  /*5130*/  FMUL R13, R152, R155 ;  /* 0x0000009b980d7220 */ /* 0x021fe20000400000 */
[----:B------:R-:W-:Y:S01]  /*5140*/  ISETP.GT.AND P0, PT, R0, RZ, P2 ;  /* 0x000000ff0000720c */ /* 0x000fe20001704270 */
[----:B------:R-:W-:Y:S02]  /*5150*/  BSSY B1, `(.L_x_212) ;  /* 0x0000005000017945 */ /* 0x000fe40003800000 */
[----:B------:R-:W-:-:S05]  /*5160*/  FFMA R13, R116, R154, R13 ;  /* 0x0000009a740d7223 */ /* 0x000fca000000000d */
[----:B------:R0:W-:Y:S05]  /*5170*/  @P3 STG.E desc[UR36][R4.64+0x2e0], R13 ;  /* 0x0002e00d04003986 */ /* 0x0001ea000c101924 */
[----:B------:R-:W-:Y:S05]  /*5180*/  @!P0 BRA `(.L_x_213) ;  /* 0x0000000000048947 */ /* 0x000fea0003800000 */
[----:B------:R0:W5:Y:S02]  /*5190*/  LDG.E.LTC128B R152, desc[UR36][R6.64+0x2e4] ;  /* 0x0002e42406987981 */ /* 0x000164000c1e1920 */
.L_x_213:
[----:B------:R-:W-:Y:S05]  /*51a0*/  BSYNC B1 ;  /* 0x0000000000017941 */ /* 0x000fea0003800000 */
.L_x_212:
[----:B-----5:R-:W-:Y:S01]  /*51b0*/  FMUL R12, R152, R155 ;  /* 0x0000009b980c7220 */ /* 0x020fe20000400000 */
[----:B------:R-:W-:Y:S01]  /*51c0*/  ISETP.GT.AND P1, PT, R0, 0x8, P1 ;  /* 0x000000080000780c */ /* 0x000fe20000f24270 */
[----:B------:R-:W-:Y:S02]  /*51d0*/  BSSY B1, `(.L_x_214) ;  /* 0x0000005000017945 */ /* 0x000fe40003800000 */
[----:B------:R-:W-:-:S05]  /*51e0*/  FFMA R117, R117, R154, R12 ;  /* 0x0000009a75757223 */ /* 0x000fca000000000c */
[----:B------:R0:W-:Y:S05]  /*51f0*/  @P0 STG.E desc[UR36][R4.64+0x2e4], R117 ;  /* 0x0002e47504000986 */ /* 0x0001ea000c101924 */
[----:B------:R-:W-:Y:S05]  /*5200*/  @!P1 BRA `(.L_x_215) ;  /* 0x0000000000049947 */ /* 0x000fea0003800000 */
[----:B------:R0:W5:Y:S02]  /*5210*/  LDG.E.LTC128B R152, desc[UR36][R8.64+0x2e0] ;  /* 0x0002e02408987981 */ /* 0x000164000c1e1920 */
.L_x_215:
[----:B------:R-:W-:Y:S05]  /*5220*/  BSYNC B1 ;  /* 0x0000000000017941 */ /* 0x000fea0003800000 */
.L_x_214:
        /* <DEDUP_REMOVED lines=8> */
.L_x_217:
[----:B------:R-:W-:Y:S05]  /*52b0*/  BSYNC B1 ;  /* 0x0000000000017941 */ /* 0x000fea0003800000 */
.L_x_216:
        /* <DEDUP_REMOVED lines=8> */
.L_x_219:
[----:B------:R-:W-:Y:S05]  /*5340*/  BSYNC B1 ;  /* 0x0000000000017941 */ /* 0x000fea0003800000 */
.L_x_218:
[----:B0----5:R-:W-:Y:S01]  /*5350*/  FMUL R13, R152, R155 ;  /* 0x0000009b980d7220 */ /* 0x021fe20000400000 */
[----:B------:R-:W-:Y:S01]  /*5360*/  ISETP.GT.AND P2, PT, R0, RZ, P1 ;  /* 0x000000ff0000720c */ /* 0x000fe20000f44270 */
[----:B------:R-:W-:Y:S02]  /*5370*/  BSSY B1, `(.L_x_220) ;  /* 0x0000005000017945 */ /* 0x000fe40003800000 */
[----:B------:R-:W-:-:S05]  /*5380*/  FFMA R13, R120, R154, R13 ;  /* 0x0000009a780d7223 */ /* 0x000fca000000000d */
[----:B------:R0:W-:Y:S05]  /*5390*/  @P3 STG.E desc[UR36][R4.64+0x300], R13 ;  /* 0x0003000d04003986 */ /* 0x0001ea000c101924 */
[----:B------:R-:W-:Y:S05]  /*53a0*/  @!P2 BRA `(.L_x_221) ;  /* 0x000000000004a947 */ /* 0x000fea0003800000 */
[----:B------:R0:W5:Y:S02]  /*53b0*/  LDG.E.LTC128B R152, desc[UR36][R6.64+0x304] ;  /* 0x0003042406987981 */ /* 0x000164000c1e1920 */
.L_x_221:
[----:B------:R-:W-:Y:S05]  /*53c0*/  BSYNC B1 ;  /* 0x0000000000017941 */ /* 0x000fea0003800000 */
.L_x_220:
[----:B-----5:R-:W-:Y:S01]  /*53d0*/  FMUL R12, R152, R155 ;  /* 0x0000009b980c7220 */ /* 0x020fe20000400000 */
[----:B------:R-:W-:Y:S01]  /*53e0*/  ISETP.GT.AND P0, PT, R0, 0x8, P0 ;  /* 0x000000080000780c */ /* 0x000fe20000704270 */
[----:B------:R-:W-:Y:S02]  /*53f0*/  BSSY B1, `(.L_x_222) ;  /* 0x0000005000017945 */ /* 0x000fe40003800000 */
[----:B------:R-:W-:-:S05]  /*5400*/  FFMA R121, R121, R154, R12 ;  /* 0x0000009a79797223 */ /* 0x000fca000000000c */
[----:B------:R0:W-:Y:S05]  /*5410*/  @P2 STG.E desc[UR36][R4.64+0x304], R121 ;  /* 0x0003047904002986 */ /* 0x0001ea000c101924 */
[----:B------:R-:W-:Y:S05]  /*5420*/  @!P0 BRA `(.L_x_223) ;  /* 0x0000000000048947 */ /* 0x000fea0003800000 */
[----:B------:R0:W5:Y:S02]  /*5430*/  LDG.E.LTC128B R152, desc[UR36][R8.64+0x300] ;  /* 0x0003002408987981 */ /* 0x000164000c1e1920 */
.L_x_223:
[----:B------:R-:W-:Y:S05]  /*5440*/  BSYNC B1 ;  /* 0x0000000000017941 */ /* 0x000fea0003800000 */
.L_x_222:
        /* <DEDUP_REMOVED lines=8> */
.L_x_225:
[----:B------:R-:W-:Y:S05]  /*54d0*/  BSYNC B1 ;  /* 0x0000000000017941 */ /* 0x000fea0003800000 */
.L_x_224:
        /* <DEDUP_REMOVED lines=8> */
.L_x_227:
[----:B------:R-:W-:Y:S05]  /*5560*/  BSYNC B1 ;  /* 0x0000000000017941 */ /* 0x000fea0003800000 */
.L_x_226:
[----:B0----5:R-:W-:Y:S01]  /*5570*/  FMUL R13, R152, R155 ;  /* 0x0000009b980d7220 */ /* 0x021fe20000400000 */
[----:B------:R-:W-:Y:S01]  /*5580*/  ISETP.GT.AND P1, PT, R0, RZ, P0 ;  /* 0x000000ff0000720c */ /* 0x000fe20000724270 */
[----:B------:R-:W-:Y:S02]  /*5590*/  BSSY B1, `(.L_x_228) ;  /* 0x0000005000017945 */ /* 0x000fe40003800000 */
[----:B------:R-:W-:-:S05]  /*55a0*/  FFMA R13, R124, R154, R13 ;  /* 0x0000009a7c0d7223 */ /* 0x000fca000000000d */
[----:B------:R0:W-:Y:S05]  /*55b0*/  @P3 STG.E desc[UR36][R4.64+0x320], R13 ;  /* 0x0003200d04003986 */ /* 0x0001ea000c101924 */
[----:B------:R-:W-:Y:S05]  /*55c0*/  @!P1 BRA `(.L_x_229) ;  /* 0x0000000000049947 */ /* 0x000fea0003800000 */
[----:B------:R0:W5:Y:S02]  /*55d0*/  LDG.E.LTC128B R152, desc[UR36][R6.64+0x324] ;  /* 0x0003242406987981 */ /* 0x000164000c1e1920 */
.L_x_229:
[----:B------:R-:W-:Y:S05]  /*55e0*/  BSYNC B1 ;  /* 0x0000000000017941 */ /* 0x000fea0003800000 */
.L_x_228:
[----:B-----5:R-:W-:Y:S01]  /*55f0*/  FMUL R12, R152, R155 ;  /* 0x0000009b980c7220 */ /* 0x020fe20000400000 */
[----:B------:R-:W-:Y:S01]  /*5600*/  ISETP.GT.AND P2, PT, R0, 0x8, P2 ;  /* 0x000000080000780c */ /* 0x000fe20001744270 */
[----:B------:R-:W-:Y:S02]  /*5610*/  BSSY B1, `(.L_x_230) ;  /* 0x0000005000017945 */ /* 0x000fe40003800000 */
[----:B------:R-:W-:-:S05]  /*5620*/  FFMA R125, R125, R154, R12 ;  /* 0x0000009a7d7d7223 */ /* 0x000fca000000000c */
[----:B------:R0:W-:Y:S05]  /*5630*/  @P1 STG.E desc[UR36][R4.64+0x324], R125 ;  /* 0x0003247d04001986 */ /* 0x0001ea000c101924 */
[----:B------:R-:W-:Y:S05]  /*5640*/  @!P2 BRA `(.L_x_231) ;  /* 0x000000000004a947 */ /* 0x000fea0003800000 */
[----:B------:R0:W5:Y:S02]  /*5650*/  LDG.E.LTC128B R152, desc[UR36][R8.64+0x320] ;  /* 0x0003202408987981 */ /* 0x000164000c1e1920 */
.L_x_231:
[----:B------:R-:W-:Y:S05]  /*5660*/  BSYNC B1 ;  /* 0x0000000000017941 */ /* 0x000fea0003800000 */
.L_x_230:
        /* <DEDUP_REMOVED lines=8> */
.L_x_233:
[----:B------:R-:W-:Y:S05]  /*56f0*/  BSYNC B1 ;  /* 0x0000000000017941 */ /* 0x000fea0003800000 */
.L_x_232:
        /* <DEDUP_REMOVED lines=8> */
.L_x_235:
[----:B------:R-:W-:Y:S05]  /*5780*/  BSYNC B1 ;  /* 0x0000000000017941 */ /* 0x000fea0003800000 */
.L_x_234:
[----:B0----5:R-:W-:Y:S01]  /*5790*/  FMUL R13, R152, R155 ;  /* 0x0000009b980d7220 */ /* 0x021fe20000400000 */
[----:B------:R-:W-:Y:S01]  /*57a0*/  ISETP.GT.AND P0, PT, R0, RZ, P2 ;  /* 0x000000ff0000720c */ /* 0x000fe20001704270 */
[----:B------:R-:W-:Y:S02]  /*57b0*/  BSSY B1, `(.L_x_236) ;  /* 0x0000005000017945 */ /* 0x000fe40003800000 */
[----:B------:R-:W-:-:S05]  /*57c0*/  FFMA R13, R128, R154, R13 ;  /* 0x0000009a800d7223 */ /* 0x000fca000000000d */
[----:B------:R0:W-:Y:S05]  /*57d0*/  @P3 STG.E desc[UR36][R4.64+0x340], R13 ;  /* 0x0003400d04003986 */ /* 0x0001ea000c101924 */
[----:B------:R-:W-:Y:S05]  /*57e0*/  @!P0 BRA `(.L_x_237) ;  /* 0x0000000000048947 */ /* 0x000fea0003800000 */
[----:B------:R0:W5:Y:S02]  /*57f0*/  LDG.E.LTC128B R152, desc[UR36][R6.64+0x344] ;  /* 0x0003442406987981 */ /* 0x000164000c1e1920 */
.L_x_237:
[----:B------:R-:W-:Y:S05]  /*5800*/  BSYNC B1 ;  /* 0x0000000000017941 */ /* 0x000fea0003800000 */
.L_x_236:
[----:B-----5:R-:W-:Y:S01]  /*5810*/  FMUL R12, R152, R155 ;  /* 0x0000009b980c7220 */ /* 0x020fe20000400000 */
[----:B------:R-:W-:Y:S01]  /*5820*/  ISETP.GT.AND P1, PT, R0, 0x8, P1 ;  /* 0x000000080000780c */ /* 0x000fe20000f24270 */
[----:B------:R-:W-:Y:S02]  /*5830*/  BSSY B1, `(.L_x_238) ;  /* 0x0000005000017945 */ /* 0x000fe40003800000 */
[----:B------:R-:W-:-:S05]  /*5840*/  FFMA R129, R129, R154, R12 ;  /* 0x0000009a81817223 */ /* 0x000fca000000000c */
[----:B------:R0:W-:Y:S05]  /*5850*/  @P0 STG.E desc[UR36][R4.64+0x344], R129 ;  /* 0x0003448104000986 */ /* 0x0001ea000c101924 */
[----:B------:R-:W-:Y:S05]  /*5860*/  @!P1 BRA `(.L_x_239) ;  /* 0x0000000000049947 */ /* 0x000fea0003800000 */
[----:B------:R0:W5:Y:S02]  /*5870*/  LDG.E.LTC128B R152, desc[UR36][R8.64+0x340] ;  /* 0x0003402408987981 */ /* 0x000164000c1e1920 */
.L_x_239:
[----:B------:R-:W-:Y:S05]  /*5880*/  BSYNC B1 ;  /* 0x0000000000017941 */ /* 0x000fea0003800000 */
.L_x_238:
        /* <DEDUP_REMOVED lines=8> */
.L_x_241:
[----:B------:R-:W-:Y:S05]  /*5910*/  BSYNC B1 ;  /* 0x0000000000017941 */ /* 0x000fea0003800000 */
.L_x_240:
        /* <DEDUP_REMOVED lines=8> */
.L_x_243:
[----:B------:R-:W-:Y:S05]  /*59a0*/  BSYNC B1 ;  /* 0x0000000000017941 */ /* 0x000fea0003800000 */
.L_x_242:
[----:B0----5:R-:W-:Y:S01]  /*59b0*/  FMUL R13, R152, R155 ;  /* 0x0000009b980d7220 */ /* 0x021fe20000400000 */
[----:B------:R-:W-:Y:S01]  /*59c0*/  ISETP.GT.AND P2, PT, R0, RZ, P1 ;  /* 0x000000ff0000720c */ /* 0x000fe20000f44270 */
[----:B------:R-:W-:Y:S02]  /*59d0*/  BSSY B1, `(.L_x_244) ;  /* 0x0000005000017945 */ /* 0x000fe40003800000 */
[----:B------:R-:W-:-:S05]  /*59e0*/  FFMA R13, R132, R154, R13 ;  /* 0x0000009a840d7223 */ /* 0x000fca000000000d */
[----:B------:R0:W-:Y:S05]  /*59f0*/  @P3 STG.E desc[UR36][R4.64+0x360], R13 ;  /* 0x0003600d04003986 */ /* 0x0001ea000c101924 */
[----:B------:R-:W-:Y:S05]  /*5a00*/  @!P2 BRA `(.L_x_245) ;  /* 0x000000000004a947 */ /* 0x000fea0003800000 */
[----:B------:R0:W5:Y:S02]  /*5a10*/  LDG.E.LTC128B R152, desc[UR36][R6.64+0x364] ;  /* 0x0003642406987981 */ /* 0x000164000c1e1920 */
.L_x_245:
[----:B------:R-:W-:Y:S05]  /*5a20*/  BSYNC B1 ;  /* 0x0000000000017941 */ /* 0x000fea0003800000 */
.L_x_244:
[----:B-----5:R-:W-:Y:S01]  /*5a30*/  FMUL R12, R152, R155 ;  /* 0x0000009b980c7220 */ /* 0x020fe20000400000 */
[----:B------:R-:W-:Y:S01]  /*5a40*/  ISETP.GT.AND P0, PT, R0, 0x8, P0 ;  /* 0x000000080000780c */ /* 0x000fe20000704270 */
[----:B------:R-:W-:Y:S02]  /*5a50*/  BSSY B1, `(.L_x_246) ;  /* 0x0000005000017945 */ /* 0x000fe40003800000 */
[----:B------:R-:W-:-:S05]  /*5a60*/  FFMA R133, R133, R154, R12 ;  /* 0x0000009a85857223 */ /* 0x000fca000000000c */
[----:B------:R0:W-:Y:S05]  /*5a70*/  @P2 STG.E desc[UR36][R4.64+0x364], R133 ;  /* 0x0003648504002986 */ /* 0x0001ea000c101924 */
[----:B------:R-:W-:Y:S05]  /*5a80*/  @!P0 BRA `(.L_x_247) ;  /* 0x0000000000048947 */ /* 0x000fea0003800000 */
[----:B------:R0:W5:Y:S02]  /*5a90*/  LDG.E.LTC128B R152, desc[UR36][R8.64+0x360] ;  /* 0x0003602408987981 */ /* 0x000164000c1e1920 */
.L_x_247:
[----:B------:R-:W-:Y:S05]  /*5aa0*/  BSYNC B1 ;  /* 0x0000000000017941 */ /* 0x000fea0003800000 */
.L_x_246:
        /* <DEDUP_REMOVED lines=8> */
.L_x_249:
[----:B------:R-:W-:Y:S05]  /*5b30*/  BSYNC B1 ;  /* 0x0000000000017941 */ /* 0x000fea0003800000 */
.L_x_248:
        /* <DEDUP_REMOVED lines=8> */
.L_x_251:
[----:B------:R-:W-:Y:S05]  /*5bc0*/  BSYNC B1 ;  /* 0x0000000000017941 */ /* 0x000fea0003800000 */
.L_x_250:
[----:B0----5:R-:W-:Y:S01]  /*5bd0*/  FMUL R13, R152, R155 ;  /* 0x0000009b980d7220 */ /* 0x021fe20000400000 */
[----:B------:R-:W-:Y:S01]  /*5be0*/  ISETP.GT.AND P1, PT, R0, RZ, P0 ;  /* 0x000000ff0000720c */ /* 0x000fe20000724270 */
[----:B------:R-:W-:Y:S02]  /*5bf0*/  BSSY B1, `(.L_x_252) ;  /* 0x0000005000017945 */ /* 0x000fe40003800000 */
[----:B------:R-:W-:-:S05]  /*5c00*/  FFMA R13, R136, R154, R13 ;  /* 0x0000009a880d7223 */ /* 0x000fca000000000d */
[----:B------:R0:W-:Y:S05]  /*5c10*/  @P3 STG.E desc[UR36][R4.64+0x380], R13 ;  /* 0x0003800d04003986 */ /* 0x0001ea000c101924 */
[----:B------:R-:W-:Y:S05]  /*5c20*/  @!P1 BRA `(.L_x_253) ;  /* 0x0000000000049947 */ /* 0x000fea0003800000 */
[----:B------:R0:W5:Y:S02]  /*5c30*/  LDG.E.LTC128B R152, desc[UR36][R6.64+0x384] ;  /* 0x0003842406987981 */ /* 0x000164000c1e1920 */
.L_x_253:
[----:B------:R-:W-:Y:S05]  /*5c40*/  BSYNC B1 ;  /* 0x0000000000017941 */ /* 0x000fea0003800000 */
.L_x_252:
[----:B-----5:R-:W-:Y:S01]  /*5c50*/  FMUL R12, R152, R155 ;  /* 0x0000009b980c7220 */ /* 0x020fe20000400000 */
[----:B------:R-:W-:Y:S01]  /*5c60*/  ISETP.GT.AND P2, PT, R0, 0x8, P2 ;  /* 0x000000080000780c */ /* 0x000fe20001744270 */
[----:B------:R-:W-:Y:S02]  /*5c70*/  BSSY B1, `(.L_x_254) ;  /* 0x0000005000017945 */ /* 0x000fe40003800000 */
[----:B------:R-:W-:-:S05]  /*5c80*/  FFMA R137, R137, R154, R12 ;  /* 0x0000009a89897223 */ /* 0x000fca000000000c */
[----:B------:R0:W-:Y:S05]  /*5c90*/  @P1 STG.E desc[UR36][R4.64+0x384], R137 ;  /* 0x0003848904001986 */ /* 0x0001ea000c101924 */
[----:B------:R-:W-:Y:S05]  /*5ca0*/  @!P2 BRA `(.L_x_255) ;  /* 0x000000000004a947 */ /* 0x000fea0003800000 */
[----:B------:R0:W5:Y:S02]  /*5cb0*/  LDG.E.LTC128B R152, desc[UR36][R8.64+0x380] ;  /* 0x0003802408987981 */ /* 0x000164000c1e1920 */
.L_x_255:
[----:B------:R-:W-:Y:S05]  /*5cc0*/  BSYNC B1 ;  /* 0x0000000000017941 */ /* 0x000fea0003800000 */
.L_x_254:
        /* <DEDUP_REMOVED lines=8> */
.L_x_257:
[----:B------:R-:W-:Y:S05]  /*5d50*/  BSYNC B1 ;  /* 0x0000000000017941 */ /* 0x000fea0003800000 */
.L_x_256:
        /* <DEDUP_REMOVED lines=8> */
.L_x_259:
[----:B------:R-:W-:Y:S05]  /*5de0*/  BSYNC B1 ;  /* 0x0000000000017941 */ /* 0x000fea0003800000 */
.L_x_258:
[----:B0----5:R-:W-:Y:S01]  /*5df0*/  FMUL R13, R152, R155 ;  /* 0x0000009b980d7220 */ /* 0x021fe20000400000 */
[----:B------:R-:W-:Y:S01]  /*5e00*/  ISETP.GT.AND P0, PT, R0, RZ, P2 ;  /* 0x000000ff0000720c */ /* 0x000fe20001704270 */
[----:B------:R-:W-:Y:S02]  /*5e10*/  BSSY B1, `(.L_x_260) ;  /* 0x0000005000017945 */ /* 0x000fe40003800000 */
[----:B------:R-:W-:-:S05]  /*5e20*/  FFMA R13, R140, R154, R13 ;  /* 0x0000009a8c0d7223 */ /* 0x000fca000000000d */
[----:B------:R0:W-:Y:S05]  /*5e30*/  @P3 STG.E desc[UR36][R4.64+0x3a0], R13 ;  /* 0x0003a00d04003986 */ /* 0x0001ea000c101924 */
[----:B------:R-:W-:Y:S05]  /*5e40*/  @!P0 BRA `(.L_x_261) ;  /* 0x0000000000048947 */ /* 0x000fea0003800000 */
[----:B------:R0:W5:Y:S02]  /*5e50*/  LDG.E.LTC128B R152, desc[UR36][R6.64+0x3a4] ;  /* 0x0003a42406987981 */ /* 0x000164000c1e1920 */
.L_x_261:
[----:B------:R-:W-:Y:S05]  /*5e60*/  BSYNC B1 ;  /* 0x0000000000017941 */ /* 0x000fea0003800000 */
.L_x_260:
[----:B-----5:R-:W-:Y:S01]  /*5e70*/  FMUL R12, R152, R155 ;  /* 0x0000009b980c7220 */ /* 0x020fe20000400000 */
[----:B------:R-:W-:Y:S01]  /*5e80*/  ISETP.GT.AND P1, PT, R0, 0x8, P1 ;  /* 0x000000080000780c */ /* 0x000fe20000f24270 */
[----:B------:R-:W-:Y:S02]  /*5e90*/  BSSY B1, `(.L_x_262) ;  /* 0x0000005000017945 */ /* 0x000fe40003800000 */
[----:B------:R-:W-:-:S05]  /*5ea0*/  FFMA R141, R141, R154, R12 ;  /* 0x0000009a8d8d7223 */ /* 0x000fca000000000c */
[----:B------:R0:W-:Y:S05]  /*5eb0*/  @P0 STG.E desc[UR36][R4.64+0x3a4], R141 ;  /* 0x0003a48d04000986 */ /* 0x0001ea000c101924 */
[----:B------:R-:W-:Y:S05]  /*5ec0*/  @!P1 BRA `(.L_x_263) ;  /* 0x0000000000049947 */ /* 0x000fea0003800000 */
[----:B------:R0:W5:Y:S02]  /*5ed0*/  LDG.E.LTC128B R152, desc[UR36][R8.64+0x3a0] ;  /* 0x0003a02408987981 */ /* 0x000164000c1e1920 */
.L_x_263:
[----:B------:R-:W-:Y:S05]  /*5ee0*/  BSYNC B1 ;  /* 0x0000000000017941 */ /* 0x000fea0003800000 */
.L_x_262:
        /* <DEDUP_REMOVED lines=8> */
.L_x_265:
[----:B------:R-:W-:Y:S05]  /*5f70*/  BSYNC B1 ;  /* 0x0000000000017941 */ /* 0x000fea0003800000 */
.L_x_264:
        /* <DEDUP_REMOVED lines=8> */
.L_x_267:
[----:B------:R-:W-:Y:S05]  /*6000*/  BSYNC B1 ;  /* 0x0000000000017941 */ /* 0x000fea0003800000 */
.L_x_266:
[----:B0----5:R-:W-:Y:S01]  /*6010*/  FMUL R13, R152, R155 ;  /* 0x0000009b980d7220 */ /* 0x021fe20000400000 */
[----:B------:R-:W-:Y:S01]  /*6020*/  ISETP.GT.AND P2, PT, R0, RZ, P1 ;  /* 0x000000ff0000720c */ /* 0x000fe20000f44270 */
[----:B------:R-:W-:Y:S02]  /*6030*/  BSSY B1, `(.L_x_268) ;  /* 0x0000005000017945 */ /* 0x000fe40003800000 */
[----:B------:R-:W-:-:S05]  /*6040*/  FFMA R13, R144, R154, R13 ;  /* 0x0000009a900d7223 */ /* 0x000fca000000000d */
[----:B------:R0:W-:Y:S05]  /*6050*/  @P3 STG.E desc[UR36][R4.64+0x3c0], R13 ;  /* 0x0003c00d04003986 */ /* 0x0001ea000c101924 */
[----:B------:R-:W-:Y:S05]  /*6060*/  @!P2 BRA `(.L_x_269) ;  /* 0x000000000004a947 */ /* 0x000fea0003800000 */
[----:B------:R0:W5:Y:S02]  /*6070*/  LDG.E.LTC128B R152, desc[UR36][R6.64+0x3c4] ;  /* 0x0003c42406987981 */ /* 0x000164000c1e1920 */
.L_x_269:
[----:B------:R-:W-:Y:S05]  /*6080*/  BSYNC B1 ;  /* 0x0000000000017941 */ /* 0x000fea0003800000 */
.L_x_268:
[----:B-----5:R-:W-:Y:S01]  /*6090*/  FMUL R12, R152, R155 ;  /* 0x0000009b980c7220 */ /* 0x020fe20000400000 */
[----:B------:R-:W-:Y:S01]  /*60a0*/  ISETP.GT.AND P0, PT, R0, 0x8, P0 ;  /* 0x000000080000780c */ /* 0x000fe20000704270 */
[----:B------:R-:W-:Y:S02]  /*60b0*/  BSSY B1, `(.L_x_270) ;  /* 0x0000005000017945 */ /* 0x000fe40003800000 */
[----:B------:R-:W-:-:S05]  /*60c0*/  FFMA R145, R145, R154, R12 ;  /* 0x0000009a91917223 */ /* 0x000fca000000000c */
[----:B------:R0:W-:Y:S05]  /*60d0*/  @P2 STG.E desc[UR36][R4.64+0x3c4], R145 ;  /* 0x0003c49104002986 */ /* 0x0001ea000c101924 */
[----:B------:R-:W-:Y:S05]  /*60e0*/  @!P0 BRA `(.L_x_271) ;  /* 0x0000000000048947 */ /* 0x000fea0003800000 */
[----:B------:R0:W5:Y:S02]  /*60f0*/  LDG.E.LTC128B R152, desc[UR36][R8.64+0x3c0] ;  /* 0x0003c02408987981 */ /* 0x000164000c1e1920 */
.L_x_271:
[----:B------:R-:W-:Y:S05]  /*6100*/  BSYNC B1 ;  /* 0x0000000000017941 */ /* 0x000fea0003800000 */
.L_x_270:
        /* <DEDUP_REMOVED lines=8> */
.L_x_273:
[----:B------:R-:W-:Y:S05]  /*6190*/  BSYNC B1 ;  /* 0x0000000000017941 */ /* 0x000fea0003800000 */
.L_x_272:
        /* <DEDUP_REMOVED lines=8> */
.L_x_275:
[----:B------:R-:W-:Y:S05]  /*6220*/  BSYNC B1 ;  /* 0x0000000000017941 */ /* 0x000fea0003800000 */
.L_x_274:
[----:B-----5:R-:W-:Y:S01]  /*6230*/  FMUL R3, R152, R155 ;  /* 0x0000009b98037220 */ /* 0x020fe20000400000 */
[----:B------:R-:W-:Y:S01]  /*6240*/  ISETP.GT.AND P1, PT, R0, RZ, P0 ;  /* 0x000000ff0000720c */ /* 0x000fe20000724270 */
[----:B------:R-:W-:Y:S02]  /*6250*/  BSSY B1, `(.L_x_276) ;  /* 0x0000005000017945 */ /* 0x000fe40003800000 */
[----:B------:R-:W-:-:S05]  /*6260*/  FFMA R3, R148, R154, R3 ;  /* 0x0000009a94037223 */ /* 0x000fca0000000003 */
[----:B------:R0:W-:Y:S05]  /*6270*/  @P3 STG.E desc[UR36][R4.64+0x3e0], R3 ;  /* 0x0003e00304003986 */ /* 0x0001ea000c101924 */
[----:B------:R-:W-:Y:S05]  /*6280*/  @!P1 BRA `(.L_x_277) ;  /* 0x0000000000049947 */ /* 0x000fea0003800000 */
[----:B------:R0:W5:Y:S02]  /*6290*/  LDG.E.LTC128B R152, desc[UR36][R6.64+0x3e4] ;  /* 0x0003e42406987981 */ /* 0x000164000c1e1920 */
.L_x_277:
[----:B------:R-:W-:Y:S05]  /*62a0*/  BSYNC B1 ;  /* 0x0000000000017941 */ /* 0x000fea0003800000 */
.L_x_276:
[----:B0---45:R-:W-:Y:S01]  /*62b0*/  FMUL R6, R152, R155 ;  /* 0x0000009b98067220 */ /* 0x031fe20000400000 */
[----:B------:R-:W-:Y:S01]  /*62c0*/  ISETP.GT.AND P2, PT, R0, 0x8, P2 ;  /* 0x000000080000780c */ /* 0x000fe20001744270 */
[----:B------:R-:W-:Y:S02]  /*62d0*/  BSSY B1, `(.L_x_278) ;  /* 0x0000005000017945 */ /* 0x000fe40003800000 */
[----:B------:R-:W-:-:S05]  /*62e0*/  FFMA R149, R149, R154, R6 ;  /* 0x0000009a95957223 */ /* 0x000fca0000000006 */
[----:B------:R0:W-:Y:S05]  /*62f0*/  @P1 STG.E desc[UR36][R4.64+0x3e4], R149 ;  /* 0x0003e49504001986 */ /* 0x0001ea000c101924 */
[----:B------:R-:W-:Y:S05]  /*6300*/  @!P2 BRA `(.L_x_279) ;  /* 0x000000000004a947 */ /* 0x000fea0003800000 */
[----:B------:R4:W5:Y:S02]  /*6310*/  LDG.E.LTC128B R152, desc[UR36][R8.64+0x3e0] ;  /* 0x0003e02408987981 */ /* 0x000964000c1e1920 */
.L_x_279:
[----:B------:R-:W-:Y:S05]  /*6320*/  BSYNC B1 ;  /* 0x0000000000017941 */ /* 0x000fea0003800000 */
.L_x_278:
[----:B-----5:R-:W-:Y:S01]  /*6330*/  FMUL R3, R152, R155 ;  /* 0x0000009b98037220 */ /* 0x020fe20000400000 */
[----:B01----:R-:W-:Y:S01]  /*6340*/  @P2 IMAD.MOV.U32 R4, RZ, RZ, R10 ;  /* 0x000000ffff042224 */ /* 0x003fe200078e000a */
[----:B------:R-:W-:Y:S01]  /*6350*/  ISETP.GT.AND P0, PT, R0, 0x8, P0 ;  /* 0x000000080000780c */ /* 0x000fe20000704270 */
[----:B------:R-:W-:Y:S02]  /*6360*/  @P2 IMAD.MOV.U32 R5, RZ, RZ, R11 ;  /* 0x000000ffff052224 */ /* 0x000fe400078e000b */
[----:B------:R-:W-:Y:S01]  /*6370*/  FFMA R3, R150, R154, R3 ;  /* 0x0000009a96037223 */ /* 0x000fe20000000003 */
[----:B------:R-:W-:Y:S04]  /*6380*/  BSSY B1, `(.L_x_280) ;  /* 0x0000004000017945 */ /* 0x000fe80003800000 */
[----:B------:R0:W-:Y:S05]  /*6390*/  @P2 STG.E desc[UR36][R4.64+0x3e0], R3 ;  /* 0x0003e00304002986 */ /* 0x0001ea000c101924 */
[----:B------:R-:W-:Y:S05]  /*63a0*/  @!P0 BRA `(.L_x_281) ;  /* 0x0000000000048947 */ /* 0x000fea0003800000 */
[----:B------:R1:W5:Y:S02]  /*63b0*/  LDG.E.LTC128B R152, desc[UR36][R8.64+0x3e4] ;  /* 0x0003e42408987981 */ /* 0x000364000c1e1920 */
.L_x_281:
[----:B------:R-:W-:Y:S05]  /*63c0*/  BSYNC B1 ;  /* 0x0000000000017941 */ /* 0x000fea0003800000 */
.L_x_280:
[----:B-----5:R-:W-:-:S04]  /*63d0*/  FMUL R152, R152, R155 ;  /* 0x0000009b98987220 */ /* 0x020fc80000400000 */
[----:B------:R-:W-:Y:S01]  /*63e0*/  FFMA R151, R151, R154, R152 ;  /* 0x0000009a97977223 */ /* 0x000fe20000000098 */
[----:B------:R-:W-:Y:S06]  /*63f0*/  @!P0 BRA `(.L_x_282) ;  /* 0x0000001c00208947 */ /* 0x000fec0003800000 */
[----:B------:R0:W-:Y:S01]  /*6400*/  STG.E desc[UR36][R10.64+0x3e4], R151 ;  /* 0x0003e4970a007986 */ /* 0x0001e2000c101924 */
[----:B------:R-:W-:Y:S05]  /*6410*/  BRA `(.L_x_282) ;  /* 0x0000001c00187947 */ /* 0x000fea0003800000 */
.L_x_29:
[----:B------:R-:W-:Y:S01]  /*6420*/  ISETP.GT.AND P3, PT, R3, 0x1, PT ;  /* 0x000000010300780c */ /* 0x000fe20003f64270 */
[----:B------:R-:W-:Y:S01]  /*6430*/  ULDC.64 UR4, c[0x0][0x5c0] ;  /* 0x0001700000047ab9 */ /* 0x000fe20000000a00 */
[-C--:B------:R-:W-:Y:S01]  /*6440*/  FMUL R9, R24, R154.reuse ;  /* 0x0000009a18097220 */ /* 0x080fe20000400000 */
[----:B------:R-:W-:Y:S01]  /*6450*/  LEA R4, P1, R162, UR4, 0x2 ;  /* 0x00000004a2047c11 */ /* 0x000fe2000f8210ff */
[-C--:B------:R-:W-:Y:S01]  /*6460*/  FMUL R25, R25, R154.reuse ;  /* 0x0000009a19197220 */ /* 0x080fe20000400000 */
[----:B------:R-:W-:Y:S01]  /*6470*/  ISETP.GT.AND P2, PT, R0, RZ, P3 ;  /* 0x000000ff0000720c */ /* 0x000fe20001f44270 */
[-C--:B------:R-:W-:Y:S01]  /*6480*/  FMUL R27, R27, R154.reuse ;  /* 0x0000009a1b1b7220 */ /* 0x080fe20000400000 */
[----:B------:R-:W-:Y:S01]  /*6490*/  LEA.HI.X R5, R162, UR5, R169, 0x2, P1 ;  /* 0x00000005a2057c11 */ /* 0x000fe200088f14a9 */
[-C--:B------:R-:W-:Y:S01]  /*64a0*/  FMUL R29, R29, R154.reuse ;  /* 0x0000009a1d1d7220 */ /* 0x080fe20000400000 */
[----:B------:R-:W-:Y:S01]  /*64b0*/  ISETP.GT.AND P0, PT, R0, 0x8, P0 ;  /* 0x000000080000780c */ /* 0x000fe20000704270 */
[-C--:B------:R-:W-:Y:S01]  /*64c0*/  FMUL R31, R31, R154.reuse ;  /* 0x0000009a1f1f7220 */ /* 0x080fe20000400000 */
[----:B------:R-:W-:Y:S01]  /*64d0*/  ISETP.GT.AND P5, PT, R3, 0x8, PT ;  /* 0x000000080300780c */ /* 0x000fe20003fa4270 */
[----:B------:R0:W-:Y:S01]  /*64e0*/  @P4 STG.E desc[UR36][R4.64], R9 ;  /* 0x0000000904004986 */ /* 0x0001e2000c101924 */
[C---:B------:R-:W-:Y:S01]  /*64f0*/  SHF.L.U64.HI R11, R10.reuse, 0x5, R11 ;  /* 0x000000050a0b7819 */ /* 0x040fe2000001020b */
[----:B------:R-:W-:Y:S01]  /*6500*/  FMUL R33, R33, R154 ;  /* 0x0000009a21217220 */ /* 0x000fe20000400000 */
[----:B------:R-:W-:Y:S01]  /*6510*/  LEA R6, P1, R10, R4, 0x5 ;  /* 0x000000040a067211 */ /* 0x000fe200078228ff */
[-C--:B------:R-:W-:Y:S01]  /*6520*/  FMUL R35, R35, R154.reuse ;  /* 0x0000009a23237220 */ /* 0x080fe20000400000 */
[C---:B------:R-:W-:Y:S01]  /*6530*/  ISETP.GT.AND P3, PT, R0.reuse, 0x8, P3 ;  /* 0x000000080000780c */ /* 0x040fe20001f64270 */
[----:B------:R-:W-:Y:S01]  /*6540*/  @P2 STG.E desc[UR36][R4.64+0x4], R25 ;  /* 0x0000041904002986 */ /* 0x000fe2000c101924 */
[----:B------:R-:W-:Y:S01]  /*6550*/  ISETP.GT.AND P4, PT, R3, 0x9, PT ;  /* 0x000000090300780c */ /* 0x000fe20003f84270 */
[----:B------:R-:W-:Y:S01]  /*6560*/  IMAD.X R7, R11, 0x1, R5, P1 ;  /* 0x000000010b077824 */ /* 0x000fe200008e0605 */
[----:B------:R-:W-:Y:S01]  /*6570*/  ISETP.GT.AND P2, PT, R0, RZ, P5 ;  /* 0x000000ff0000720c */ /* 0x000fe20002f44270 */
[-C--:B------:R-:W-:Y:S01]  /*6580*/  FMUL R11, R28, R154.reuse ;  /* 0x0000009a1c0b7220 */ /* 0x080fe20000400000 */
[----:B------:R-:W-:Y:S01]  /*6590*/  ISETP.GT.AND P1, PT, R0, RZ, P4 ;  /* 0x000000ff0000720c */ /* 0x000fe20002724270 */
[-C--:B0-----:R-:W-:Y:S01]  /*65a0*/  FMUL R9, R26, R154.reuse ;  /* 0x0000009a1a097220 */ /* 0x081fe20000400000 */
[C---:B------:R-:W-:Y:S01]  /*65b0*/  ISETP.GT.AND P4, PT, R0.reuse, 0x8, P4 ;  /* 0x000000080000780c */ /* 0x040fe20002784270 */
[-C--:B------:R-:W-:Y:S01]  /*65c0*/  FMUL R37, R37, R154.reuse ;  /* 0x0000009a25257220 */ /* 0x080fe20000400000 */
[-C--:B------:R-:W-:Y:S01]  /*65d0*/  FMUL R39, R39, R154.reuse ;  /* 0x0000009a27277220 */ /* 0x080fe20000400000 */
[-C--:B------:R-:W-:Y:S01]  /*65e0*/  FMUL R41, R41, R154.reuse ;  /* 0x0000009a29297220 */ /* 0x080fe20000400000 */
[----:B------:R0:W-:Y:S01]  /*65f0*/  @P0 STG.E desc[UR36][R6.64], R9 ;  /* 0x0000000906000986 */ /* 0x0001e2000c101924 */
[C---:B------:R-:W-:Y:S01]  /*6600*/  ISETP.GT.AND P0, PT, R0.reuse, 0x8, P5 ;  /* 0x000000080000780c */ /* 0x040fe20002f04270 */
[-C--:B------:R-:W-:Y:S01]  /*6610*/  FMUL R43, R43, R154.reuse ;  /* 0x0000009a2b2b7220 */ /* 0x080fe20000400000 */
[C---:B------:R-:W-:Y:S01]  /*6620*/  ISETP.GT.AND P5, PT, R3.reuse, 0x10, PT ;  /* 0x000000100300780c */ /* 0x040fe20003fa4270 */
[----:B------:R-:W-:Y:S01]  /*6630*/  @P3 STG.E desc[UR36][R6.64+0x4], R27 ;  /* 0x0000041b06003986 */ /* 0x000fe2000c101924 */
[----:B------:R-:W-:Y:S01]  /*6640*/  ISETP.GT.AND P3, PT, R3, 0x11, PT ;  /* 0x000000110300780c */ /* 0x000fe20003f64270 */
[-C--:B------:R-:W-:Y:S01]  /*6650*/  FMUL R45, R45, R154.reuse ;  /* 0x0000009a2d2d7220 */ /* 0x080fe20000400000 */
[-C--:B------:R-:W-:Y:S01]  /*6660*/  FMUL R47, R47, R154.reuse ;  /* 0x0000009a2f2f7220 */ /* 0x080fe20000400000 */
[----:B------:R1:W-:Y:S01]  /*6670*/  @P2 STG.E desc[UR36][R4.64+0x20], R11 ;  /* 0x0000200b04002986 */ /* 0x0003e2000c101924 */
[----:B------:R-:W-:Y:S01]  /*6680*/  ISETP.GT.AND P2, PT, R0, RZ, P5 ;  /* 0x000000ff0000720c */ /* 0x000fe20002f44270 */
[-C--:B------:R-:W-:Y:S01]  /*6690*/  FMUL R49, R49, R154.reuse ;  /* 0x0000009a31317220 */ /* 0x080fe20000400000 */
[-C--:B------:R-:W-:Y:S01]  /*66a0*/  FMUL R51, R51, R154.reuse ;  /* 0x0000009a33337220 */ /* 0x080fe20000400000 */
[----:B------:R-:W-:Y:S01]  /*66b0*/  @P1 STG.E desc[UR36][R4.64+0x24], R29 ;  /* 0x0000241d04001986 */ /* 0x000fe2000c101924 */
[-C--:B0-----:R-:W-:Y:S01]  /*66c0*/  FMUL R9, R30, R154.reuse ;  /* 0x0000009a1e097220 */ /* 0x081fe20000400000 */
[C---:B------:R-:W-:Y:S01]  /*66d0*/  ISETP.GT.AND P1, PT, R0.reuse, RZ, P3 ;  /* 0x000000ff0000720c */ /* 0x040fe20001f24270 */
[-C--:B------:R-:W-:Y:S01]  /*66e0*/  FMUL R53, R53, R154.reuse ;  /* 0x0000009a35357220 */ /* 0x080fe20000400000 */
[C---:B------:R-:W-:Y:S01]  /*66f0*/  ISETP.GT.AND P3, PT, R0.reuse, 0x8, P3 ;  /* 0x000000080000780c */ /* 0x040fe20001f64270 */
[-C--:B------:R-:W-:Y:S01]  /*6700*/  FMUL R55, R55, R154.reuse ;  /* 0x0000009a37377220 */ /* 0x080fe20000400000 */
[----:B------:R0:W-:Y:S01]  /*6710*/  @P0 STG.E desc[UR36][R6.64+0x20], R9 ;  /* 0x0000200906000986 */ /* 0x0001e2000c101924 */
[----:B------:R-:W-:Y:S01]  /*6720*/  ISETP.GT.AND P0, PT, R0, 0x8, P5 ;  /* 0x000000080000780c */ /* 0x000fe20002f04270 */
[-C--:B-1----:R-:W-:Y:S01]  /*6730*/  FMUL R11, R32, R154.reuse ;  /* 0x0000009a200b7220 */ /* 0x082fe20000400000 */
        /* <DEDUP_REMOVED lines=143> */
[----:B-1----:R-:W-:Y:S01]  /*7030*/  FMUL R11, R64, R154 ;  /* 0x0000009a400b7220 */ /* 0x002fe20000400000 */
[C---:B------:R-:W-:Y:S01]  /*7040*/  ISETP.GT.AND P5, PT, R3.reuse, 0x58, PT ;  /* 0x000000580300780c */ /* 0x040fe20003fa4270 */
[----:B------:R-:W-:Y:S01]  /*7050*/  @P4 STG.E desc[UR36][R6.64+0x124], R63 ;  /* 0x0001243f06004986 */ /* 0x000fe2000c101924 */
[----:B------:R-:W-:-:S03]  /*7060*/  ISETP.GT.AND P4, PT, R3, 0x59, PT ;  /* 0x000000590300780c */ /* 0x000fc60003f84270 */
[----:B------:R1:W-:Y:S01]  /*7070*/  @P2 STG.E desc[UR36][R4.64+0x140], R11 ;  /* 0x0001400b04002986 */ /* 0x0003e2000c101924 */
[----:B------:R-:W-:-:S03]  /*7080*/  ISETP.GT.AND P2, PT, R0, RZ, P5 ;  /* 0x000000ff0000720c */ /* 0x000fc60002f44270 */
[----:B------:R-:W-:Y:S01]  /*7090*/  @P1 STG.E desc[UR36][R4.64+0x144], R65 ;  /* 0x0001444104001986 */ /* 0x000fe2000c101924 */
[-C--:B0-----:R-:W-:Y:S01]  /*70a0*/  FMUL R9, R66, R154.reuse ;  /* 0x0000009a42097220 */ /* 0x081fe20000400000 */
[C---:B------:R-:W-:Y:S02]  /*70b0*/  ISETP.GT.AND P1, PT, R0.reuse, RZ, P4 ;  /* 0x000000ff0000720c */ /* 0x040fe40002724270 */
[C---:B------:R-:W-:Y:S02]  /*70c0*/  ISETP.GT.AND P4, PT, R0.reuse, 0x8, P4 ;  /* 0x000000080000780c */ /* 0x040fe40002784270 */
        /* <DEDUP_REMOVED lines=93> */
[----:B------:R-:W-:Y:S01]  /*76a0*/  ISETP.GT.AND P1, PT, R0, RZ, P4 ;  /* 0x000000ff0000720c */ /* 0x000fe20002724270 */
[----:B0-----:R-:W-:Y:S01]  /*76b0*/  FMUL R9, R98, R154 ;  /* 0x0000009a62097220 */ /* 0x001fe20000400000 */
[----:B------:R-:W-:-:S04]  /*76c0*/  ISETP.GT.AND P4, PT, R0, 0x8, P4 ;  /* 0x000000080000780c */ /* 0x000fc80002784270 */
[----:B------:R0:W-:Y:S01]  /*76d0*/  @P0 STG.E desc[UR36][R6.64+0x240], R9 ;  /* 0x0002400906000986 */ /* 0x0001e2000c101924 */
[----:B-1----:R-:W-:Y:S01]  /*76e0*/  FMUL R11, R100, R154 ;  /* 0x0000009a640b7220 */ /* 0x002fe20000400000 */
[----:B------:R-:W-:Y:S02]  /*76f0*/  ISETP.GT.AND P0, PT, R0, 0x8, P5 ;  /* 0x000000080000780c */ /* 0x000fe40002f04270 */
[----:B------:R-:W-:Y:S01]  /*7700*/  @P3 STG.E desc[UR36][R6.64+0x244], R99 ;  /* 0x0002446306003986 */ /* 0x000fe2000c101924 */
[----:B------:R-:W-:-:S03]  /*7710*/  ISETP.GT.AND P5, PT, R3, 0xa0, PT ;  /* 0x000000a00300780c */ /* 0x000fc60003fa4270 */
[----:B------:R1:W-:Y:S01]  /*7720*/  @P2 STG.E desc[UR36][R4.64+0x260], R11 ;  /* 0x0002600b04002986 */ /* 0x0003e2000c101924 */
[----:B------:R-:W-:Y:S02]  /*7730*/  ISETP.GT.AND P2, PT, R3, 0xa1, PT ;  /* 0x000000a10300780c */ /* 0x000fe40003f44270 */
[C---:B------:R-:W-:Y:S01]  /*7740*/  ISETP.GT.AND P3, PT, R0.reuse, RZ, P5 ;  /* 0x000000ff0000720c */ /* 0x040fe20002f64270 */
[----:B------:R-:W-:Y:S01]  /*7750*/  @P1 STG.E desc[UR36][R4.64+0x264], R101 ;  /* 0x0002646504001986 */ /* 0x000fe2000c101924 */
[----:B------:R-:W-:Y:S01]  /*7760*/  ISETP.GT.AND P1, PT, R0, RZ, P2 ;  /* 0x000000ff0000720c */ /* 0x000fe20001724270 */
[----:B0-----:R-:W-:Y:S01]  /*7770*/  FMUL R9, R102, R154 ;  /* 0x0000009a66097220 */ /* 0x001fe20000400000 */
[----:B------:R-:W-:-:S04]  /*7780*/  ISETP.GT.AND P2, PT, R0, 0x8, P2 ;  /* 0x000000080000780c */ /* 0x000fc80001744270 */
[----:B------:R0:W-:Y:S01]  /*7790*/  @P0 STG.E desc[UR36][R6.64+0x260], R9 ;  /* 0x0002600906000986 */ /* 0x0001e2000c101924 */
[----:B-1----:R-:W-:Y:S01]  /*77a0*/  FMUL R11, R104, R154 ;  /* 0x0000009a680b7220 */ /* 0x002fe20000400000 */
[----:B------:R-:W-:Y:S02]  /*77b0*/  ISETP.GT.AND P0, PT, R0, 0x8, P5 ;  /* 0x000000080000780c */ /* 0x000fe40002f04270 */
[----:B------:R-:W-:Y:S04]  /*77c0*/  @P4 STG.E desc[UR36][R6.64+0x264], R103 ;  /* 0x0002646706004986 */ /* 0x000fe8000c101924 */
[----:B------:R1:W-:Y:S01]  /*77d0*/  @P3 STG.E desc[UR36][R4.64+0x280], R11 ;  /* 0x0002800b04003986 */ /* 0x0003e2000c101924 */
[----:B------:R-:W-:-:S03]  /*77e0*/  ISETP.GT.AND P3, PT, R3, 0xa8, PT ;  /* 0x000000a80300780c */ /* 0x000fc60003f64270 */
[----:B------:R-:W-:Y:S01]  /*77f0*/  @P1 STG.E desc[UR36][R4.64+0x284], R105 ;  /* 0x0002846904001986 */ /* 0x000fe2000c101924 */
[----:B------:R-:W-:Y:S01]  /*7800*/  ISETP.GT.AND P1, PT, R3, 0xa9, PT ;  /* 0x000000a90300780c */ /* 0x000fe20003f24270 */
[-C--:B0-----:R-:W-:Y:S01]  /*7810*/  FMUL R9, R106, R154.reuse ;  /* 0x0000009a6a097220 */ /* 0x081fe20000400000 */
[C---:B------:R-:W-:Y:S02]  /*7820*/  ISETP.GT.AND P5, PT, R0.reuse, RZ, P3 ;  /* 0x000000ff0000720c */ /* 0x040fe40001fa4270 */
[----:B------:R-:W-:Y:S02]  /*7830*/  ISETP.GT.AND P4, PT, R0, RZ, P1 ;  /* 0x000000ff0000720c */ /* 0x000fe40000f84270 */
[----:B------:R0:W-:Y:S01]  /*7840*/  @P0 STG.E desc[UR36][R6.64+0x280], R9 ;  /* 0x0002800906000986 */ /* 0x0001e2000c101924 */
[----:B-1----:R-:W-:Y:S01]  /*7850*/  FMUL R11, R108, R154 ;  /* 0x0000009a6c0b7220 */ /* 0x002fe20000400000 */
[C---:B------:R-:W-:Y:S02]  /*7860*/  ISETP.GT.AND P3, PT, R0.reuse, 0x8, P3 ;  /* 0x000000080000780c */ /* 0x040fe40001f64270 */
[----:B------:R-:W-:Y:S01]  /*7870*/  @P2 STG.E desc[UR36][R6.64+0x284], R107 ;  /* 0x0002846b06002986 */ /* 0x000fe2000c101924 */
[----:B------:R-:W-:-:S02]  /*7880*/  ISETP.GT.AND P1, PT, R0, 0x8, P1 ;  /* 0x000000080000780c */ /* 0x000fc40000f24270 */
[C---:B------:R-:W-:Y:S02]  /*7890*/  ISETP.GT.AND P0, PT, R3.reuse, 0xb0, PT ;  /* 0x000000b00300780c */ /* 0x040fe40003f04270 */
[C---:B------:R-:W-:Y:S01]  /*78a0*/  ISETP.GT.AND P2, PT, R3.reuse, 0xb1, PT ;  /* 0x000000b10300780c */ /* 0x040fe20003f44270 */
[----:B------:R1:W-:Y:S01]  /*78b0*/  @P5 STG.E desc[UR36][R4.64+0x2a0], R11 ;  /* 0x0002a00b04005986 */ /* 0x0003e2000c101924 */
[----:B------:R-:W-:Y:S01]  /*78c0*/  ISETP.GT.AND P5, PT, R0, RZ, P0 ;  /* 0x000000ff0000720c */ /* 0x000fe200007a4270 */
[-C--:B0-----:R-:W-:Y:S01]  /*78d0*/  FMUL R9, R110, R154.reuse ;  /* 0x0000009a6e097220 */ /* 0x081fe20000400000 */
[C---:B------:R-:W-:Y:S01]  /*78e0*/  ISETP.GT.AND P0, PT, R0.reuse, 0x8, P0 ;  /* 0x000000080000780c */ /* 0x040fe20000704270 */
[----:B------:R-:W-:Y:S01]  /*78f0*/  @P4 STG.E desc[UR36][R4.64+0x2a4], R109 ;  /* 0x0002a46d04004986 */ /* 0x000fe2000c101924 */
[C---:B------:R-:W-:Y:S02]  /*7900*/  ISETP.GT.AND P4, PT, R0.reuse, RZ, P2 ;  /* 0x000000ff0000720c */ /* 0x040fe40001784270 */
[----:B------:R-:W-:Y:S01]  /*7910*/  ISETP.GT.AND P2, PT, R0, 0x8, P2 ;  /* 0x000000080000780c */ /* 0x000fe20001744270 */
[----:B------:R0:W-:Y:S01]  /*7920*/  @P3 STG.E desc[UR36][R6.64+0x2a0], R9 ;  /* 0x0002a00906003986 */ /* 0x0001e2000c101924 */
[----:B------:R-:W-:Y:S01]  /*7930*/  ISETP.GT.AND P3, PT, R3, 0xb9, PT ;  /* 0x000000b90300780c */ /* 0x000fe20003f64270 */
[----:B-1----:R-:W-:-:S02]  /*7940*/  FMUL R11, R112, R154 ;  /* 0x0000009a700b7220 */ /* 0x002fc40000400000 */
[----:B------:R-:W-:Y:S01]  /*7950*/  @P1 STG.E desc[UR36][R6.64+0x2a4], R111 ;  /* 0x0002a46f06001986 */ /* 0x000fe2000c101924 */
[----:B------:R-:W-:-:S03]  /*7960*/  ISETP.GT.AND P1, PT, R3, 0xb8, PT ;  /* 0x000000b80300780c */ /* 0x000fc60003f24270 */
[----:B------:R1:W-:Y:S01]  /*7970*/  @P5 STG.E desc[UR36][R4.64+0x2c0], R11 ;  /* 0x0002c00b04005986 */ /* 0x0003e2000c101924 */
[----:B------:R-:W-:Y:S01]  /*7980*/  ISETP.GT.AND P5, PT, R0, RZ, P1 ;  /* 0x000000ff0000720c */ /* 0x000fe20000fa4270 */
[-C--:B0-----:R-:W-:Y:S02]  /*7990*/  FMUL R9, R114, R154.reuse ;  /* 0x0000009a72097220 */ /* 0x081fe40000400000 */
[----:B------:R-:W-:Y:S01]  /*79a0*/  @P4 STG.E desc[UR36][R4.64+0x2c4], R113 ;  /* 0x0002c47104004986 */ /* 0x000fe2000c101924 */
[C---:B------:R-:W-:Y:S02]  /*79b0*/  ISETP.GT.AND P4, PT, R0.reuse, RZ, P3 ;  /* 0x000000ff0000720c */ /* 0x040fe40001f84270 */
[C---:B------:R-:W-:Y:S01]  /*79c0*/  ISETP.GT.AND P1, PT, R0.reuse, 0x8, P1 ;  /* 0x000000080000780c */ /* 0x040fe20000f24270 */
[----:B------:R0:W-:Y:S01]  /*79d0*/  @P0 STG.E desc[UR36][R6.64+0x2c0], R9 ;  /* 0x0002c00906000986 */ /* 0x0001e2000c101924 */
[C---:B------:R-:W-:Y:S02]  /*79e0*/  ISETP.GT.AND P0, PT, R3.reuse, 0xc0, PT ;  /* 0x000000c00300780c */ /* 0x040fe40003f04270 */
[----:B------:R-:W-:Y:S01]  /*79f0*/  ISETP.GT.AND P3, PT, R0, 0x8, P3 ;  /* 0x000000080000780c */ /* 0x000fe20001f64270 */
[----:B-1----:R-:W-:Y:S01]  /*7a00*/  FMUL R11, R116, R154 ;  /* 0x0000009a740b7220 */ /* 0x002fe20000400000 */
        /* <DEDUP_REMOVED lines=69> */
[----:B------:R-:W-:Y:S02]  /*7e60*/  ISETP.GT.AND P3, PT, R0, 0x8, P3 ;  /* 0x000000080000780c */ /* 0x000fe40001f64270 */
[C---:B------:R-:W-:Y:S01]  /*7e70*/  ISETP.GT.AND P0, PT, R3.reuse, 0xf0, PT ;  /* 0x000000f00300780c */ /* 0x040fe20003f04270 */
        /* <DEDUP_REMOVED lines=12> */
[-C--:B-1----:R-:W-:Y:S01]  /*7f40*/  FMUL R11, R144, R154.reuse ;  /* 0x0000009a900b7220 */ /* 0x082fe20000400000 */
[----:B------:R-:W-:Y:S01]  /*7f50*/  @P3 STG.E desc[UR36][R6.64+0x3a4], R143 ;  /* 0x0003a48f06003986 */ /* 0x000fe2000c101924 */
[----:B------:R-:W-:Y:S01]  /*7f60*/  ISETP.GT.AND P3, PT, R3, 0xf8, PT ;  /* 0x000000f80300780c */ /* 0x000fe20003f64270 */
[----:B------:R-:W-:-:S02]  /*7f70*/  FMUL R3, R146, R154 ;  /* 0x0000009a92037220 */ /* 0x000fc40000400000 */
[----:B------:R1:W-:Y:S01]  /*7f80*/  @P5 STG.E desc[UR36][R4.64+0x3c0], R11 ;  /* 0x0003c00b04005986 */ /* 0x0003e2000c101924 */
[C---:B------:R-:W-:Y:S02]  /*7f90*/  ISETP.GT.AND P5, PT, R0.reuse, RZ, P3 ;  /* 0x000000ff0000720c */ /* 0x040fe40001fa4270 */
[C---:B------:R-:W-:Y:S01]  /*7fa0*/  ISETP.GT.AND P3, PT, R0.reuse, 0x8, P3 ;  /* 0x000000080000780c */ /* 0x040fe20001f64270 */
[----:B------:R-:W-:Y:S01]  /*7fb0*/  @P4 STG.E desc[UR36][R4.64+0x3c4], R145 ;  /* 0x0003c49104004986 */ /* 0x000fe2000c101924 */
[----:B------:R-:W-:Y:S01]  /*7fc0*/  ISETP.GT.AND P4, PT, R0, RZ, P1 ;  /* 0x000000ff0000720c */ /* 0x000fe20000f84270 */
[-C--:B0-----:R-:W-:Y:S01]  /*7fd0*/  FMUL R9, R148, R154.reuse ;  /* 0x0000009a94097220 */ /* 0x081fe20000400000 */
[----:B------:R-:W-:Y:S01]  /*7fe0*/  ISETP.GT.AND P1, PT, R0, 0x8, P1 ;  /* 0x000000080000780c */ /* 0x000fe20000f24270 */
[----:B------:R-:W-:Y:S04]  /*7ff0*/  @P0 STG.E desc[UR36][R6.64+0x3c0], R3 ;  /* 0x0003c00306000986 */ /* 0x000fe8000c101924 */
[----:B------:R-:W-:Y:S01]  /*8000*/  @P2 STG.E desc[UR36][R6.64+0x3c4], R147 ;  /* 0x0003c49306002986 */ /* 0x000fe2000c101924 */
[----:B-1----:R-:W-:-:S03]  /*8010*/  FMUL R11, R150, R154 ;  /* 0x0000009a960b7220 */ /* 0x002fc60000400000 */
[----:B------:R-:W-:Y:S04]  /*8020*/  @P5 STG.E desc[UR36][R4.64+0x3e0], R9 ;  /* 0x0003e00904005986 */ /* 0x000fe8000c101924 */
[----:B------:R0:W-:Y:S02]  /*8030*/  @P4 STG.E desc[UR36][R4.64+0x3e4], R149 ;  /* 0x0003e49504004986 */ /* 0x0001e4000c101924 */
[----:B0-----:R-:W-:Y:S02]  /*8040*/  @P3 IMAD.MOV.U32 R4, RZ, RZ, R6 ;  /* 0x000000ffff043224 */ /* 0x001fe400078e0006 */
[----:B------:R-:W-:-:S05]  /*8050*/  @P3 IMAD.MOV.U32 R5, RZ, RZ, R7 ;  /* 0x000000ffff053224 */ /* 0x000fca00078e0007 */
[----:B------:R0:W-:Y:S04]  /*8060*/  @P3 STG.E desc[UR36][R4.64+0x3e0], R11 ;  /* 0x0003e00b04003986 */ /* 0x0001e8000c101924 */
[----:B------:R0:W-:Y:S02]  /*8070*/  @P1 STG.E desc[UR36][R6.64+0x3e4], R151 ;  /* 0x0003e49706001986 */ /* 0x0001e4000c101924 */
.L_x_282:
[----:B------:R-:W-:Y:S05]  /*8080*/  BSYNC B0 ;  /* 0x0000000000007941 */ /* 0x000fea0003800000 */
.L_x_28:
[----:B------:R-:W-:Y:S01]  /*8090*/  ULDC UR4, c[0x0][0xc] ;  /* 0x0000030000047ab9 */ /* 0x000fe20000000800 */
[----:B------:R-:W-:Y:S01]  /*80a0*/  ULDC UR5, c[0x0][0x10] ;  /* 0x0000040000057ab9 */ /* 0x000fe20000000800 */
[----:B0-----:R-:W0:Y:S01]  /*80b0*/  LDC R3, c[0x0][0x14] ;  /* 0x00000500ff037b82 */ /* 0x001e220000000800 */
[----:B------:R-:W-:Y:S01]  /*80c0*/  UIMAD.WIDE.U32 UR4, UR4, UR5, URZ ;  /* 0x00000005040472a5 */ /* 0x000fe2000f8e003f */
[----:B------:R-:W-:Y:S01]  /*80d0*/  PRMT R0, RZ, 0x7610, R0 ;  /* 0x00007610ff007816 */ /* 0x000fe20000000000 */
[----:B------:R-:W-:Y:S02]  /*80e0*/  IMAD.MOV.U32 R152, RZ, RZ, -0x1 ;  /* 0xffffffffff987424 */ /* 0x000fe400078e00ff */
[----:B------:R-:W-:Y:S02]  /*80f0*/  IMAD.MOV.U32 R23, RZ, RZ, -0x1 ;  /* 0xffffffffff177424 */ /* 0x000fe400078e00ff */
[----:B0-----:R-:W-:-:S04]  /*8100*/  IMAD.WIDE.U32 R16, R3, UR4, R16 ;  /* 0x0000000403107c25 */ /* 0x001fc8000f8e0010 */
[----:B------:R-:W-:Y:S01]  /*8110*/  IMAD R3, R3, UR5, RZ ;  /* 0x0000000503037c24 */ /* 0x000fe2000f8e02ff */
[----:B------:R-:W-:Y:S02]  /*8120*/  ULDC.64 UR4, c[0x0][0x650] ;  /* 0x0001940000047ab9 */ /* 0x000fe40000000a00 */
[----:B------:R-:W-:Y:S01]  /*8130*/  ISETP.GE.U32.AND P0, PT, R16, UR4, PT ;  /* 0x0000000410007c0c */ /* 0x000fe2000bf06070 */
[----:B------:R-:W-:-:S05]  /*8140*/  IMAD.IADD R17, R17, 0x1, R3 ;  /* 0x0000000111117824 */ /* 0x000fca00078e0203 */
[----:B------:R-:W-:-:S13]  /*8150*/  ISETP.GE.U32.AND.EX P0, PT, R17, UR5, PT, P0 ;  /* 0x0000000511007c0c */ /* 0x000fda000bf06100 */
[----:B------:R-:W-:Y:S05]  /*8160*/  @P0 BRA `(.L_x_283) ;  /* 0x0000000400640947 */ /* 0x000fea0003800000 */
[----:B------:R-:W0:Y:S01]  /*8170*/  S2R R12, SR_CTAID.X ;  /* 0x00000000000c7919 */ /* 0x000e220000002500 */
[----:B---3--:R-:W3:Y:S01]  /*8180*/  LDC.64 R10, c[0x0][0x628] ;  /* 0x00018a00ff0a7b82 */ /* 0x008ee20000000a00 */
[----:B------:R-:W-:Y:S01]  /*8190*/  ULDC UR4, c[0x0][0x150] ;  /* 0x0000540000047ab9 */ /* 0x000fe20000000800 */
[----:B-12-4-:R-:W-:Y:S01]  /*81a0*/  IMAD.MOV.U32 R8, RZ, RZ, R16 ;  /* 0x000000ffff087224 */ /* 0x016fe200078e0010 */
[----:B------:R-:W1:Y:S01]  /*81b0*/  S2R R24, SR_CTAID.Y ;  /* 0x0000000000187919 */ /* 0x000e620000002600 */
[----:B------:R-:W-:-:S04]  /*81c0*/  IMAD.MOV.U32 R9, RZ, RZ, R17 ;  /* 0x000000ffff097224 */ /* 0x000fc800078e0011 */
[----:B------:R-:W2:Y:S08]  /*81d0*/  LDC R21, c[0x0][0x144] ;  /* 0x00005100ff157b82 */ /* 0x000eb00000000800 */
[----:B------:R-:W4:Y:S08]  /*81e0*/  LDC R0, c[0x0][0x630] ;  /* 0x00018c00ff007b82 */ /* 0x000f300000000800 */
[----:B------:R-:W1:Y:S01]  /*81f0*/  LDC.64 R14, c[0x0][0x620] ;  /* 0x00018800ff0e7b82 */ /* 0x000e620000000a00 */
[----:B---3--:R-:W-:-:S04]  /*8200*/  ISETP.NE.U32.AND P0, PT, R10, RZ, PT ;  /* 0x000000ff0a00720c */ /* 0x008fc80003f05070 */
[----:B------:R-:W-:Y:S02]  /*8210*/  ISETP.NE.AND.EX P0, PT, R11, RZ, PT, P0 ;  /* 0x000000ff0b00720c */ /* 0x000fe40003f05300 */
[----:B0-----:R-:W-:-:S05]  /*8220*/  I2FP.F32.U32 R3, R12 ;  /* 0x0000000c00037245 */ /* 0x001fca0000201000 */
[----:B------:R-:W-:-:S04]  /*8230*/  FMUL R3, R3, UR4 ;  /* 0x0000000403037c20 */ /* 0x000fc80008400000 */
[----:B------:R0:W3:Y:S02]  /*8240*/  F2I.U32.TRUNC.NTZ R20, R3 ;  /* 0x0000000300147305 */ /* 0x0000e4000020f000 */
[----:B--2-4-:R-:W-:Y:S05]  /*8250*/  @!P0 BRA `(.L_x_284) ;  /* 0x0000000000288947 */ /* 0x014fea0003800000 */
[----:B0-----:R-:W0:Y:S02]  /*8260*/  LDC R3, c[0x0][0x634] ;  /* 0x00018d00ff037b82 */ /* 0x001e240000000800 */
        /* <DEDUP_REMOVED lines=9> */
.L_x_284:
[----:B------:R-:W2:Y:S01]  /*8300*/  LDC.64 R30, c[0x0][0x640] ;  /* 0x00019000ff1e7b82 */ /* 0x000ea20000000a00 */
[-CC-:B------:R-:W-:Y:S01]  /*8310*/  SHF.R.U64 R23, R8, R0.reuse, R9.reuse ;  /* 0x0000000008177219 */ /* 0x180fe20000001209 */
[----:B---3--:R-:W-:Y:S01]  /*8320*/  IMAD.MOV R20, RZ, RZ, -R20 ;  /* 0x000000ffff147224 */ /* 0x008fe200078e0a14 */
[----:B------:R-:W-:Y:S01]  /*8330*/  SHF.R.U32.HI R0, RZ, R0, R9 ;  /* 0x00000000ff007219 */ /* 0x000fe20000011609 */
[----:B------:R-:W-:Y:S01]  /*8340*/  ULDC UR4, c[0x0][0x154] ;  /* 0x0000550000047ab9 */ /* 0x000fe20000000800 */
[----:B0-----:R-:W-:Y:S01]  /*8350*/  IADD3 R3, P0, RZ, -R23, RZ ;  /* 0x80000017ff037210 */ /* 0x001fe20007f1e0ff */
[----:B------:R-:W-:Y:S02]  /*8360*/  IMAD R26, R21, R20, R12 ;  /* 0x00000014151a7224 */ /* 0x000fe400078e020c */
[----:B------:R-:W0:Y:S01]  /*8370*/  LDC R6, c[0x0][0x618] ;  /* 0x00018600ff067b82 */ /* 0x000e220000000800 */
[----:B------:R-:W-:Y:S02]  /*8380*/  IMAD.MOV.U32 R7, RZ, RZ, 0x1 ;  /* 0x00000001ff077424 */ /* 0x000fe400078e00ff */
[----:B------:R-:W-:-:S04]  /*8390*/  IMAD.X R5, RZ, RZ, ~R0, P0 ;  /* 0x000000ffff057224 */ /* 0x000fc800000e0e00 */
[-C--:B-1----:R-:W-:Y:S01]  /*83a0*/  IMAD R0, R5, R14.reuse, RZ ;  /* 0x0000000e05007224 */ /* 0x082fe200078e02ff */
[----:B------:R-:W1:Y:S01]  /*83b0*/  LDC R8, c[0x0][0x608] ;  /* 0x00018200ff087b82 */ /* 0x000e620000000800 */
[----:B------:R-:W-:-:S04]  /*83c0*/  IMAD.WIDE.U32 R4, R3, R14, R16 ;  /* 0x0000000e03047225 */ /* 0x000fc800078e0010 */
[----:B------:R-:W-:Y:S01]  /*83d0*/  IMAD R3, R3, R15, R0 ;  /* 0x0000000f03037224 */ /* 0x000fe200078e0200 */
[----:B------:R-:W-:Y:S02]  /*83e0*/  I2FP.F32.U32 R0, R24 ;  /* 0x0000001800007245 */ /* 0x000fe40000201000 */
[----:B------:R-:W3:Y:S01]  /*83f0*/  LDC R28, c[0x0][0x658] ;  /* 0x00019600ff1c7b82 */ /* 0x000ee20000000800 */
[----:B------:R-:W-:Y:S01]  /*8400*/  IMAD.IADD R3, R5, 0x1, R3 ;  /* 0x0000000105037824 */ /* 0x000fe200078e0203 */
[----:B--2---:R-:W-:Y:S01]  /*8410*/  ISETP.NE.U32.AND P0, PT, R30, RZ, PT ;  /* 0x000000ff1e00720c */ /* 0x004fe20003f05070 */
[----:B------:R-:W-:Y:S01]  /*8420*/  FMUL R0, R0, UR4 ;  /* 0x0000000400007c20 */ /* 0x000fe20008400000 */
[----:B------:R-:W-:Y:S02]  /*8430*/  IMAD.MOV.U32 R5, RZ, RZ, -0x1 ;  /* 0xffffffffff057424 */ /* 0x000fe400078e00ff */
[----:B------:R-:W-:Y:S01]  /*8440*/  ISETP.NE.AND.EX P0, PT, R31, RZ, PT, P0 ;  /* 0x000000ff1f00720c */ /* 0x000fe20003f05300 */
[----:B------:R2:W4:Y:S01]  /*8450*/  F2I.U32.TRUNC.NTZ R13, R0 ;  /* 0x00000000000d7305 */ /* 0x000522000020f000 */
[----:B------:R-:W2:Y:S01]  /*8460*/  LDC R15, c[0x0][0x148] ;  /* 0x00005200ff0f7b82 */ /* 0x000ea20000000800 */
[----:B0-----:R-:W-:-:S02]  /*8470*/  SHF.R.U64 R12, R4, R6, R3 ;  /* 0x00000006040c7219 */ /* 0x001fc40000001203 */
[----:B------:R-:W-:-:S05]  /*8480*/  SHF.R.U32.HI R3, RZ, R6, R3 ;  /* 0x00000006ff037219 */ /* 0x000fca0000011603 */
[----:B------:R-:W0:Y:S01]  /*8490*/  LDC R20, c[0x0][0x600] ;  /* 0x00018000ff147b82 */ /* 0x000e220000000800 */
[-CC-:B-1----:R-:W-:Y:S02]  /*84a0*/  SHF.R.U64 R10, R12, R8.reuse, R3.reuse ;  /* 0x000000080c0a7219 */ /* 0x182fe40000001203 */
[----:B------:R-:W-:-:S05]  /*84b0*/  SHF.R.U32.HI R3, RZ, R8, R3 ;  /* 0x00000008ff037219 */ /* 0x000fca0000011603 */
[----:B------:R-:W1:Y:S01]  /*84c0*/  LDC R21, c[0x0][0x648] ;  /* 0x00019200ff157b82 */ /* 0x000e620000000800 */
[-C--:B---3--:R-:W-:Y:S02]  /*84d0*/  SHF.L.U32 R4, R5, R28.reuse, RZ ;  /* 0x0000001c05047219 */ /* 0x088fe400000006ff */
[-CC-:B------:R-:W-:Y:S02]  /*84e0*/  SHF.R.U64 R14, R10, R28.reuse, R3.reuse ;  /* 0x0000001c0a0e7219 */ /* 0x180fe40000001203 */
[----:B------:R-:W-:Y:S02]  /*84f0*/  SHF.R.U32.HI R5, RZ, R28, R3 ;  /* 0x0000001cff057219 */ /* 0x000fe40000011603 */
[----:B------:R-:W-:Y:S01]  /*8500*/  LOP3.LUT R153, RZ, R4, RZ, 0x33, !PT ;  /* 0x00000004ff997212 */ /* 0x000fe200078e33ff */
[----:B------:R-:W3:Y:S01]  /*8510*/  LDC R25, c[0x0][0x638] ;  /* 0x00018e00ff197b82 */ /* 0x000ee20000000800 */
[----:B------:R-:W-:Y:S01]  /*8520*/  SHF.L.U32 R28, R7, R28, RZ ;  /* 0x0000001c071c7219 */ /* 0x000fe200000006ff */
[----:B------:R-:W-:-:S06]  /*8530*/  IMAD.MOV.U32 R4, RZ, RZ, R14 ;  /* 0x000000ffff047224 */ /* 0x000fcc00078e000e */
[----:B------:R-:W0:Y:S01]  /*8540*/  LDC R27, c[0x0][0x610] ;  /* 0x00018400ff1b7b82 */ /* 0x000e220000000800 */
[----:B----4-:R-:W-:Y:S05]  /*8550*/  @!P0 BRA `(.L_x_285) ;  /* 0x0000000000288947 */ /* 0x010fea0003800000 */
[----:B------:R-:W4:Y:S02]  /*8560*/  LDC R3, c[0x0][0x64c] ;  /* 0x00019300ff037b82 */ /* 0x000f240000000800 */
[----:B----4-:R-:W-:-:S05]  /*8570*/  IADD3 R3, P0, R14, R3, RZ ;  /* 0x000000030e037210 */ /* 0x010fca0007f1e0ff */
        /* <DEDUP_REMOVED lines=8> */
.L_x_285:
[----:B------:R-:W-:Y:S01]  /*8600*/  ISETP.NE.AND P0, PT, R2, 0x1, PT ;  /* 0x000000010200780c */ /* 0x000fe20003f05270 */
[----:B------:R-:W-:Y:S01]  /*8610*/  IMAD.MOV R13, RZ, RZ, -R13 ;  /* 0x000000ffff0d7224 */ /* 0x000fe200078e0a0d */
[----:B-12---:R-:W-:Y:S01]  /*8620*/  SHF.R.U64 R0, R4, R21, R5 ;  /* 0x0000001504007219 */ /* 0x006fe20000001205 */
[----:B0-----:R-:W-:Y:S01]  /*8630*/  VIADD R5, R20, 0xffffffff ;  /* 0xffffffff14057836 */ /* 0x001fe20000000000 */
[----:B------:R-:W-:-:S03]  /*8640*/  LOP3.LUT R153, R10, R153, RZ, 0xc0, !PT ;  /* 0x000000990a997212 */ /* 0x000fc600078ec0ff */
[----:B------:R-:W-:Y:S01]  /*8650*/  IMAD.MOV R3, RZ, RZ, -R0 ;  /* 0x000000ffff037224 */ /* 0x000fe200078e0a00 */
[----:B------:R-:W-:Y:S01]  /*8660*/  LOP3.LUT R5, R12, R5, RZ, 0xc0, !PT ;  /* 0x000000050c057212 */ /* 0x000fe200078ec0ff */
[----:B------:R-:W-:Y:S02]  /*8670*/  IMAD R153, R28, R0, R153 ;  /* 0x000000001c997224 */ /* 0x000fe400078e0299 */
[----:B---3--:R-:W-:Y:S02]  /*8680*/  IMAD R0, R3, R25, R14 ;  /* 0x0000001903007224 */ /* 0x008fe400078e020e */
[----:B------:R-:W-:Y:S02]  /*8690*/  @P0 IMAD R26, R15, R13, R24 ;  /* 0x0000000d0f1a0224 */ /* 0x000fe400078e0218 */
[----:B------:R-:W-:Y:S02]  /*86a0*/  IMAD R4, R0, R20, R5 ;  /* 0x0000001400047224 */ /* 0x000fe400078e0205 */
[----:B------:R-:W-:-:S02]  /*86b0*/  IMAD R153, R153, R27, R26 ;  /* 0x0000001b99997224 */ /* 0x000fc400078e021a */
[----:B------:R-:W-:-:S03]  /*86c0*/  IMAD.MOV.U32 R3, RZ, RZ, 0x1 ;  /* 0x00000001ff037424 */ /* 0x000fc600078e00ff */
[----:B------:R-:W-:Y:S02]  /*86d0*/  SEL R152, R4, R153, !P0 ;  /* 0x0000009904987207 */ /* 0x000fe40004000000 */
[----:B------:R-:W-:Y:S02]  /*86e0*/  PRMT R0, R3, 0x7610, R0 ;  /* 0x0000761003007816 */ /* 0x000fe40000000000 */
[----:B------:R-:W-:-:S07]  /*86f0*/  SEL R153, R153, R4, !P0 ;  /* 0x0000000499997207 */ /* 0x000fce0004000000 */
.L_x_283:
[----:B------:R-:W-:-:S13]  /*8700*/  LOP3.LUT P0, RZ, R0, 0xff, RZ, 0xc0, !PT ;  /* 0x000000ff00ff7812 */ /* 0x000fda000780c0ff */
[----:B------:R-:W-:Y:S05]  /*8710*/  @P0 BRA `(.L_x_286) ;  /* 0xffffff8400fc0947 */ /* 0x000fea000383ffff */
[----:B------:R-:W-:Y:S05]  /*8720*/  EXIT ;  /* 0x000000000000794d */ /* 0x000fea0003800000 */
.L_x_3:
[----:B0-----:R-:W-:Y:S01]  /*8730*/  ULDC.64 UR4, c[0x0][0x650] ;  /* 0x0001940000047ab9 */ /* 0x001fe20000000a00 */
        /* <DEDUP_REMOVED lines=25> */
.L_x_288:
[--C-:B------:R-:W-:Y:S01]  /*88d0*/  SHF.R.U64 R12, R10, R14, R11.reuse ;  /* 0x0000000e0a0c7219 */ /* 0x100fe2000000120b */
[----:B------:R-:W0:Y:S01]  /*88e0*/  LDC R22, c[0x0][0x618] ;  /* 0x00018600ff167b82 */ /* 0x000e220000000800 */
[----:B------:R-:W-:Y:S01]  /*88f0*/  I2FP.F32.U32 R6, R4 ;  /* 0x0000000400067245 */ /* 0x000fe20000201000 */
[----:B------:R-:W-:Y:S01]  /*8900*/  ULDC UR4, c[0x0][0x150] ;  /* 0x0000540000047ab9 */ /* 0x000fe20000000800 */
[----:B------:R-:W-:Y:S02]  /*8910*/  SHF.R.U32.HI R5, RZ, R14, R11 ;  /* 0x0000000eff057219 */ /* 0x000fe4000001160b */
[----:B------:R-:W-:Y:S01]  /*8920*/  IADD3 R9, P0, RZ, -R12, RZ ;  /* 0x8000000cff097210 */ /* 0x000fe20007f1e0ff */
[----:B------:R-:W-:Y:S01]  /*8930*/  FMUL R11, R6, UR4 ;  /* 0x00000004060b7c20 */ /* 0x000fe20008400000 */
[----:B------:R-:W-:Y:S01]  /*8940*/  ULDC UR4, c[0x0][0x154] ;  /* 0x0000550000047ab9 */ /* 0x000fe20000000800 */
[----:B------:R-:W1:Y:S02]  /*8950*/  LDC.64 R24, c[0x0][0x640] ;  /* 0x00019000ff187b82 */ /* 0x000e640000000a00 */
[----:B------:R-:W-:-:S02]  /*8960*/  IMAD.X R5, RZ, RZ, ~R5, P0 ;  /* 0x000000ffff057224 */ /* 0x000fc400000e0e05 */
[----:B------:R-:W2:Y:S01]  /*8970*/  F2I.U32.TRUNC.NTZ R11, R11 ;  /* 0x0000000b000b7305 */ /* 0x000ea2000020f000 */
[----:B------:R-:W-:-:S03]  /*8980*/  IMAD.WIDE.U32 R6, R9, R20, R16 ;  /* 0x0000001409067225 */ /* 0x000fc600078e0010 */
[----:B------:R-:W3:Y:S01]  /*8990*/  LDC R13, c[0x0][0x144] ;  /* 0x00005100ff0d7b82 */ /* 0x000ee20000000800 */
[----:B------:R-:W-:-:S04]  /*89a0*/  IMAD R8, R5, R20, RZ ;  /* 0x0000001405087224 */ /* 0x000fc800078e02ff */
[----:B------:R-:W-:Y:S02]  /*89b0*/  IMAD R5, R9, R21, R8 ;  /* 0x0000001509057224 */ /* 0x000fe400078e0208 */
[----:B------:R-:W-:Y:S01]  /*89c0*/  IMAD.MOV.U32 R8, RZ, RZ, -0x1 ;  /* 0xffffffffff087424 */ /* 0x000fe200078e00ff */
[----:B------:R-:W4:Y:S01]  /*89d0*/  LDC R14, c[0x0][0x608] ;  /* 0x00018200ff0e7b82 */ /* 0x000f220000000800 */
[----:B------:R-:W-:Y:S01]  /*89e0*/  IMAD.IADD R5, R7, 0x1, R5 ;  /* 0x0000000107057824 */ /* 0x000fe200078e0205 */
[----:B------:R-:W-:-:S04]  /*89f0*/  I2FP.F32.U32 R7, R3 ;  /* 0x0000000300077245 */ /* 0x000fc80000201000 */
[-C--:B0-----:R-:W-:Y:S01]  /*8a00*/  SHF.R.U64 R10, R6, R22.reuse, R5 ;  /* 0x00000016060a7219 */ /* 0x081fe20000001205 */
[----:B--2---:R-:W-:Y:S01]  /*8a10*/  IMAD.MOV R6, RZ, RZ, -R11 ;  /* 0x000000ffff067224 */ /* 0x004fe200078e0a0b */
[----:B------:R-:W0:Y:S01]  /*8a20*/  LDC R9, c[0x0][0x658] ;  /* 0x00019600ff097b82 */ /* 0x000e220000000800 */
[----:B-1----:R-:W-:Y:S01]  /*8a30*/  ISETP.NE.U32.AND P0, PT, R24, RZ, PT ;  /* 0x000000ff1800720c */ /* 0x002fe20003f05070 */
[----:B------:R-:W-:Y:S01]  /*8a40*/  FMUL R7, R7, UR4 ;  /* 0x0000000407077c20 */ /* 0x000fe20008400000 */
[----:B------:R-:W-:Y:S02]  /*8a50*/  SHF.R.U32.HI R5, RZ, R22, R5 ;  /* 0x00000016ff057219 */ /* 0x000fe40000011605 */
[----:B------:R-:W-:-:S03]  /*8a60*/  ISETP.NE.AND.EX P0, PT, R25, RZ, PT, P0 ;  /* 0x000000ff1900720c */ /* 0x000fc60003f05300 */
[----:B------:R-:W1:Y:S01]  /*8a70*/  LDC R20, c[0x0][0x148] ;  /* 0x00005200ff147b82 */ /* 0x000e620000000800 */
[----:B---3--:R-:W-:Y:S02]  /*8a80*/  IMAD R23, R13, R6, R4 ;  /* 0x000000060d177224 */ /* 0x008fe400078e0204 */
[----:B------:R-:W-:-:S05]  /*8a90*/  IMAD.MOV.U32 R6, RZ, RZ, 0x1 ;  /* 0x00000001ff067424 */ /* 0x000fca00078e00ff */
[----:B------:R-:W2:Y:S01]  /*8aa0*/  LDC R21, c[0x0][0x600] ;  /* 0x00018000ff157b82 */ /* 0x000ea20000000800 */
[-CC-:B----4-:R-:W-:Y:S02]  /*8ab0*/  SHF.R.U64 R13, R10, R14.reuse, R5.reuse ;  /* 0x0000000e0a0d7219 */ /* 0x190fe40000001205 */
[----:B------:R-:W-:Y:S02]  /*8ac0*/  SHF.R.U32.HI R4, RZ, R14, R5 ;  /* 0x0000000eff047219 */ /* 0x000fe40000011605 */
[----:B------:R3:W4:Y:S03]  /*8ad0*/  F2I.U32.TRUNC.NTZ R14, R7 ;  /* 0x00000007000e7305 */ /* 0x000726000020f000 */
[----:B------:R-:W1:Y:S01]  /*8ae0*/  LDC R26, c[0x0][0x648] ;  /* 0x00019200ff1a7b82 */ /* 0x000e620000000800 */
[-C--:B0-----:R-:W-:Y:S02]  /*8af0*/  SHF.R.U64 R15, R13, R9.reuse, R4 ;  /* 0x000000090d0f7219 */ /* 0x081fe40000001204 */
[----:B------:R-:W-:-:S02]  /*8b00*/  SHF.L.U32 R8, R8, R9, RZ ;  /* 0x0000000908087219 */ /* 0x000fc400000006ff */
[-C--:B------:R-:W-:Y:S01]  /*8b10*/  SHF.R.U32.HI R5, RZ, R9.reuse, R4 ;  /* 0x00000009ff057219 */ /* 0x080fe20000011604 */
[----:B------:R-:W-:Y:S01]  /*8b20*/  IMAD.MOV.U32 R4, RZ, RZ, R15 ;  /* 0x000000ffff047224 */ /* 0x000fe200078e000f */
[----:B------:R-:W-:Y:S01]  /*8b30*/  SHF.L.U32 R22, R6, R9, RZ ;  /* 0x0000000906167219 */ /* 0x000fe200000006ff */
[----:B------:R-:W0:Y:S01]  /*8b40*/  LDC R27, c[0x0][0x638] ;  /* 0x00018e00ff1b7b82 */ /* 0x000e220000000800 */
[----:B------:R-:W-:-:S07]  /*8b50*/  LOP3.LUT R28, RZ, R8, RZ, 0x33, !PT ;  /* 0x00000008ff1c7212 */ /* 0x000fce00078e33ff */
        /* <DEDUP_REMOVED lines=12> */
.L_x_289:
[----:B------:R-:W-:Y:S01]  /*8c20*/  ISETP.NE.AND P0, PT, R2, 0x1, PT ;  /* 0x000000010200780c */ /* 0x000fe20003f05270 */
[----:B--2---:R-:W-:Y:S01]  /*8c30*/  VIADD R7, R21, 0xffffffff ;  /* 0xffffffff15077836 */ /* 0x004fe20000000000 */
[----:B-1----:R-:W-:Y:S01]  /*8c40*/  SHF.R.U64 R5, R4, R26, R5 ;  /* 0x0000001a04057219 */ /* 0x002fe20000001205 */
[----:B------:R-:W-:Y:S01]  /*8c50*/  IMAD.MOV R14, RZ, RZ, -R14 ;  /* 0x000000ffff0e7224 */ /* 0x000fe200078e0a0e */
[----:B------:R-:W-:Y:S01]  /*8c60*/  LOP3.LUT R4, R13, R28, RZ, 0xc0, !PT ;  /* 0x0000001c0d047212 */ /* 0x000fe200078ec0ff */
[----:B------:R-:W-:Y:S01]  /*8c70*/  IMAD.MOV.U32 R8, RZ, RZ, R12 ;  /* 0x000000ffff087224 */ /* 0x000fe200078e000c */
[----:B------:R-:W-:Y:S01]  /*8c80*/  LOP3.LUT R10, R10, R7, RZ, 0xc0, !PT ;  /* 0x000000070a0a7212 */ /* 0x000fe200078ec0ff */
[----:B------:R-:W-:Y:S02]  /*8c90*/  IMAD.MOV R6, RZ, RZ, -R5 ;  /* 0x000000ffff067224 */ /* 0x000fe400078e0a05 */
[----:B------:R-:W-:-:S04]  /*8ca0*/  IMAD R4, R22, R5, R4 ;  /* 0x0000000516047224 */ /* 0x000fc800078e0204 */
[----:B------:R-:W-:Y:S02]  /*8cb0*/  @P0 IMAD R23, R20, R14, R3 ;  /* 0x0000000e14170224 */ /* 0x000fe400078e0203 */
[----:B0-----:R-:W-:Y:S02]  /*8cc0*/  IMAD R3, R6, R27, R15 ;  /* 0x0000001b06037224 */ /* 0x001fe400078e020f */
[----:B------:R-:W-:Y:S02]  /*8cd0*/  IMAD R7, R4, R29, R23 ;  /* 0x0000001d04077224 */ /* 0x000fe400078e0217 */
[----:B------:R-:W-:Y:S02]  /*8ce0*/  IMAD R4, R3, R21, R10 ;  /* 0x0000001503047224 */ /* 0x000fe400078e020a */
[----:B------:R-:W-:-:S03]  /*8cf0*/  IMAD.MOV.U32 R6, RZ, RZ, 0x1 ;  /* 0x00000001ff067424 */ /* 0x000fc600078e00ff */
[----:B------:R-:W-:Y:S02]  /*8d00*/  SEL R9, R4, R7, !P0 ;  /* 0x0000000704097207 */ /* 0x000fe40004000000 */
[----:B------:R-:W-:-:S07]  /*8d10*/  SEL R7, R7, R4, !P0 ;  /* 0x0000000407077207 */ /* 0x000fce0004000000 */
.L_x_287:
[----:B------:R-:W-:-:S08]  /*8d20*/  NOP ;  /* 0x0000000000007918 */ /* 0x000fd00000000000 */
[----:B------:R-:W0:-:S00]  /*8d30*/  USETMAXREG.DEALLOC.CTAPOOL 0x28 ;  /* 0x00000028000079c8 */ /* 0x000e0000080e0500 */
[----:B0-----:R-:W-:-:S13]  /*8d40*/  ISETP.NE.AND P0, PT, R0, RZ, PT ;  /* 0x000000ff0000720c */ /* 0x001fda0003f05270 */
[----:B------:R-:W-:Y:S05]  /*8d50*/  @P0 EXIT ;  /* 0x000000000000094d */ /* 0x000fea0003800000 */
[----:B------:R-:W-:Y:S01]  /*8d60*/  LOP3.LUT P0, RZ, R6, 0xff, RZ, 0xc0, !PT ;  /* 0x000000ff06ff7812 */ /* 0x000fe2000780c0ff */
[----:B------:R-:W-:Y:S02]  /*8d70*/  IMAD.MOV.U32 R0, RZ, RZ, 0x1 ;  /* 0x00000001ff007424 */ /* 0x000fe400078e00ff */
[----:B------:R-:W-:-:S10]  /*8d80*/  IMAD.MOV.U32 R12, RZ, RZ, RZ ;  /* 0x000000ffff0c7224 */ /* 0x000fd400078e00ff */
[----:B------:R-:W-:Y:S05]  /*8d90*/  @!P0 BRA `(.L_x_290) ;  /* 0x0000000c00308947 */ /* 0x000fea0003800000 */
[----:B------:R-:W0:Y:S01]  /*8da0*/  LDC R0, c[0x0][0x28c] ;  /* 0x0000a300ff007b82 */ /* 0x000e220000000800 */
[----:B------:R-:W-:Y:S01]  /*8db0*/  ULDC UR5, c[0x0][0x600] ;  /* 0x0001800000057ab9 */ /* 0x000fe20000000800 */
[----:B------:R-:W-:Y:S01]  /*8dc0*/  ULDC UR4, c[0x0][0xc] ;  /* 0x0000030000047ab9 */ /* 0x000fe20000000800 */
[----:B------:R-:W-:Y:S01]  /*8dd0*/  UIADD3 UR16, UR5, -0x1, URZ ;  /* 0xffffffff05107890 */ /* 0x000fe2000fffe03f */
[C---:B------:R-:W-:Y:S01]  /*8de0*/  LOP3.LUT P2, RZ, R18.reuse, 0x7f, RZ, 0xc0, !PT ;  /* 0x0000007f12ff7812 */ /* 0x040fe2000784c0ff */
[----:B------:R-:W-:Y:S01]  /*8df0*/  ULDC UR6, c[0x0][0x658] ;  /* 0x0001960000067ab9 */ /* 0x000fe20000000800 */
[----:B------:R-:W-:Y:S01]  /*8e00*/  ULDC UR5, c[0x0][0x10] ;  /* 0x0000040000057ab9 */ /* 0x000fe20000000800 */
[----:B------:R-:W-:Y:S01]  /*8e10*/  UMOV UR7, 0xffffffff ;  /* 0xffffffff00077882 */ /* 0x000fe20000000000 */
[----:B------:R-:W-:Y:S01]  /*8e20*/  UMOV UR8, 0x1 ;  /* 0x0000000100087882 */ /* 0x000fe20000000000 */
[----:B------:R-:W-:Y:S01]  /*8e30*/  UIMAD.WIDE.U32 UR4, UR4, UR5, URZ ;  /* 0x00000005040472a5 */ /* 0x000fe2000f8e003f */
[----:B------:R-:W-:Y:S01]  /*8e40*/  LOP3.LUT P0, RZ, R18, 0x1f, RZ, 0xc0, !PT ;  /* 0x0000001f12ff7812 */ /* 0x000fe2000780c0ff */
[----:B------:R-:W-:Y:S01]  /*8e50*/  USHF.L.U32 UR7, UR7, UR6, URZ ;  /* 0x0000000607077299 */ /* 0x000fe2000800063f */
[----:B------:R-:W-:Y:S01]  /*8e60*/  BSSY B0, `(.L_x_290) ;  /* 0x00000bf000007945 */ /* 0x000fe20003800000 */
[----:B------:R-:W-:Y:S01]  /*8e70*/  USHF.L.U32 UR18, UR8, UR6, URZ ;  /* 0x0000000608127299 */ /* 0x000fe2000800063f */
[----:B------:R-:W-:Y:S01]  /*8e80*/  IMAD.MOV.U32 R13, RZ, RZ, 0x1 ;  /* 0x00000001ff0d7424 */ /* 0x000fe200078e00ff */
[----:B------:R-:W-:Y:S01]  /*8e90*/  LOP3.LUT R11, R19, 0x2, RZ, 0xfc, !PT ;  /* 0x00000002130b7812 */ /* 0x000fe200078efcff */
[----:B------:R-:W-:Y:S01]  /*8ea0*/  ULDC UR6, c[0x0][0x14] ;  /* 0x0000050000067ab9 */ /* 0x000fe20000000800 */
[----:B------:R-:W-:Y:S01]  /*8eb0*/  PLOP3.LUT P0, PT, P0, P2, PT, 0x8a, 0x0 ;  /* 0x000000000000781c */ /* 0x000fe20000705172 */
[----:B------:R-:W-:Y:S01]  /*8ec0*/  UIMAD.WIDE.U32 UR20, UR4, UR6, URZ ;  /* 0x00000006041472a5 */ /* 0x000fe2000f8e003f */
[----:B------:R-:W-:Y:S01]  /*8ed0*/  IMAD.MOV.U32 R12, RZ, RZ, RZ ;  /* 0x000000ffff0c7224 */ /* 0x000fe200078e00ff */
[----:B------:R-:W-:-:S02]  /*8ee0*/  UIMAD UR13, UR5, UR6, URZ ;  /* 0x00000006050d72a4 */ /* 0x000fc4000f8e023f */
[----:B------:R-:W-:Y:S01]  /*8ef0*/  ULOP3.LUT UR17, URZ, UR7, URZ, 0x33, !UPT ;  /* 0x000000073f117292 */ /* 0x000fe2000f8e333f */
[----:B0-----:R-:W-:Y:S01]  /*8f00*/  VIADD R0, R0, 0x1f ;  /* 0x0000001f00007836 */ /* 0x001fe20000000000 */
[----:B------:R-:W-:Y:S01]  /*8f10*/  UIADD3 UR13, UR21, UR13, URZ ;  /* 0x0000000d150d7290 */ /* 0x000fe2000fffe03f */
[----:B------:R-:W-:-:S03]  /*8f20*/  ULDC.64 UR22, c[0x0][0x198] ;  /* 0x0000660000167ab9 */ /* 0x000fc60000000a00 */
[----:B------:R-:W-:-:S04]  /*8f30*/  SHF.R.S32.HI R3, RZ, 0x1f, R0 ;  /* 0x0000001fff037819 */ /* 0x000fc80000011400 */
[----:B------:R-:W-:Y:S01]  /*8f40*/  LEA.HI R3, R3, R0, RZ, 0x5 ;  /* 0x0000000003037211 */ /* 0x000fe200078f28ff */
[----:B------:R-:W-:-:S03]  /*8f50*/  IMAD.MOV.U32 R0, RZ, RZ, 0x1 ;  /* 0x00000001ff007424 */ /* 0x000fc600078e00ff */
[----:B------:R-:W-:-:S05]  /*8f60*/  SHF.R.S32.HI R3, RZ, 0x5, R3 ;  /* 0x00000005ff037819 */ /* 0x000fca0000011403 */
[----:B------:R-:W-:-:S07]  /*8f70*/  VIADD R10, R3, 0x1 ;  /* 0x00000001030a7836 */ /* 0x000fce0000000000 */
.L_x_302:
[----:B------:R-:W-:-:S03]  /*8f80*/  UMOV UR4, 0xffffffff ;  /* 0xffffffff00047882 */ /* 0x000fc60000000000 */
[----:B------:R-:W-:Y:S05]  /*8f90*/  BRA.DIV UR4, `(.L_x_291) ;  /* 0x0000000e04787947 */ /* 0x000fea000b800000 */
[----:B------:R-:W-:-:S13]  /*8fa0*/  ELECT P6, URZ, PT ;  /* 0x00000000003f782f */ /* 0x000fda00038c0000 */
.L_x_312:
[----:B------:R-:W0:Y:S01]  /*8fb0*/  LDC R4, c[0x0][0x28c] ;  /* 0x0000a300ff047b82 */ /* 0x000e220000000800 */
[----:B------:R-:W-:Y:S01]  /*8fc0*/  BSSY B1, `(.L_x_292) ;  /* 0x0000037000017945 */ /* 0x000fe20003800000 */
[----:B0-----:R-:W-:-:S13]  /*8fd0*/  ISETP.LT.OR P6, PT, R4, 0x1, !P6 ;  /* 0x000000010400780c */ /* 0x001fda00077c1670 */
[----:B------:R-:W-:Y:S05]  /*8fe0*/  @P6 BRA `(.L_x_293) ;  /* 0x0000000000d06947 */ /* 0x000fea0003800000 */
[----:B------:R-:W-:Y:S02]  /*8ff0*/  IMAD.SHL.U32 R15, R9, 0x100, RZ ;  /* 0x00000100090f7824 */ /* 0x000fe400078e00ff */
[----:B------:R-:W-:Y:S02]  /*9000*/  IMAD.SHL.U32 R18, R7, 0x80, RZ ;  /* 0x0000008007127824 */ /* 0x000fe400078e00ff */
[----:B------:R-:W-:Y:S02]  /*9010*/  IMAD.MOV.U32 R20, RZ, RZ, RZ ;  /* 0x000000ffff147224 */ /* 0x000fe400078e00ff */
[----:B------:R-:W-:Y:S02]  /*9020*/  IMAD.MOV.U32 R4, RZ, RZ, R10 ;  /* 0x000000ffff047224 */ /* 0x000fe400078e000a */
[----:B------:R-:W-:Y:S02]  /*9030*/  IMAD.MOV.U32 R5, RZ, RZ, R0 ;  /* 0x000000ffff057224 */ /* 0x000fe400078e0000 */
[----:B------:R-:W-:-:S07]  /*9040*/  IMAD.MOV.U32 R6, RZ, RZ, R12 ;  /* 0x000000ffff067224 */ /* 0x000fce00078e000c */
.L_x_297:
[----:B------:R-:W0:Y:S01]  /*9050*/  S2R R14, SR_CgaCtaId ;  /* 0x00000000000e7919 */ /* 0x000e220000008800 */
[----:B------:R-:W-:Y:S01]  /*9060*/  MOV R7, 0x400 ;  /* 0x0000040000077802 */ /* 0x000fe20000000f00 */
[----:B------:R-:W1:Y:S03]  /*9070*/  @!P2 LDC R9, c[0x0][0x500] ;  /* 0x00014000ff09ab82 */ /* 0x000e660000000800 */
[----:B0-----:R-:W-:Y:S02]  /*9080*/  LEA R21, R14, R7, 0x18 ;  /* 0x000000070e157211 */ /* 0x001fe400078ec0ff */
[----:B------:R-:W-:-:S03]  /*9090*/  SHF.L.U32 R7, R5, 0x1f, RZ ;  /* 0x0000001f05077819 */ /* 0x000fc600000006ff */
[----:B------:R-:W-:-:S04]  /*90a0*/  IMAD R14, R6, 0x8, R21 ;  /* 0x00000008060e7824 */ /* 0x000fc800078e0215 */
[----:B------:R-:W0:Y:S02]  /*90b0*/  SYNCS.PHASECHK.TRANS64.TRYWAIT P1, [R14+URZ+0x18], R7 ;  /* 0x000018070e0075a7 */ /* 0x000e24000802017f */
[----:B01----:R-:W-:Y:S05]  /*90c0*/  @!P1 BRA `(.L_x_294) ;  /* 0x0000000c004c9947 */ /* 0x003fea0003800000 */
.L_x_313:
[----:B0-----:R-:W-:Y:S01]  /*90d0*/  PRMT R7, R11, 0x9910, RZ ;  /* 0x000099100b077816 */ /* 0x001fe200000000ff */
[----:B------:R0:W-:Y:S03]  /*90e0*/  @!P2 SYNCS.ARRIVE.TRANS64 RZ, [R14+URZ], R9 ;  /* 0x000000090effa9a7 */ /* 0x0001e6000800003f */
[----:B------:R-:W-:-:S13]  /*90f0*/  ISETP.NE.AND P1, PT, R7, 0x2, PT ;  /* 0x000000020700780c */ /* 0x000fda0003f25270 */
[----:B0-----:R-:W-:Y:S05]  /*9100*/  @P1 BRA `(.L_x_295) ;  /* 0x0000000000041947 */ /* 0x001fea0003800000 */
[----:B------:R-:W-:Y:S01]  /*9110*/  BPT.TRAP 0x1 ;  /* 0x000000040000795c */ /* 0x000fe20000300000 */
.L_x_295:
[----:B------:R-:W-:Y:S05]  /*9120*/  @P0 BRA `(.L_x_296) ;  /* 0x0000000000040947 */ /* 0x000fea0003800000 */
[----:B------:R-:W-:Y:S01]  /*9130*/  BPT.TRAP 0x1 ;  /* 0x000000040000795c */ /* 0x000fe20000300000 */
.L_x_296:
[--C-:B------:R-:W-:Y:S01]  /*9140*/  IMAD R7, R6, 0x4000, R21.reuse ;  /* 0x0000400006077824 */ /* 0x100fe200078e0215 */
[----:B------:R-:W-:Y:S01]  /*9150*/  R2UR UR9, R14 ;  /* 0x000000000e0972ca */ /* 0x000fe200000e0000 */
[----:B------:R-:W-:Y:S01]  /*9160*/  IMAD R21, R6, 0x8000, R21 ;  /* 0x0000800006157824 */ /* 0x000fe200078e0215 */
[----:B------:R-:W-:Y:S01]  /*9170*/  UIADD3 UR4, UP0, UR22, 0xf0, URZ ;  /* 0x000000f016047890 */ /* 0x000fe2000ff1e03f */
[----:B------:R-:W-:Y:S01]  /*9180*/  VIADD R4, R4, 0xffffffff ;  /* 0xffffffff04047836 */ /* 0x000fe20000000000 */
[----:B------:R-:W-:Y:S01]  /*9190*/  R2UR UR5, R7 ;  /* 0x00000000070572ca */ /* 0x000fe200000e0000 */
[----:B------:R-:W-:Y:S01]  /*91a0*/  UIADD3 UR24, UP1, UR22, 0x1f0, URZ ;  /* 0x000001f016187890 */ /* 0x000fe2000ff3e03f */
[----:B------:R-:W-:Y:S01]  /*91b0*/  R2UR UR8, R21 ;  /* 0x00000000150872ca */ /* 0x000fe200000e0000 */
[----:B------:R-:W-:Y:S01]  /*91c0*/  VIADD R6, R6, 0x1 ;  /* 0x0000000106067836 */ /* 0x000fe20000000000 */
[----:B------:R-:W-:Y:S01]  /*91d0*/  R2UR UR11, R18 ;  /* 0x00000000120b72ca */ /* 0x000fe200000e0000 */
[----:B------:R-:W-:Y:S01]  /*91e0*/  UIADD3.X UR25, URZ, UR23, URZ, UP1, !UPT ;  /* 0x000000173f197290 */ /* 0x000fe20008ffe43f */
[----:B------:R-:W-:Y:S01]  /*91f0*/  R2UR UR10, R20 ;  /* 0x00000000140a72ca */ /* 0x000fe200000e0000 */
[----:B------:R-:W-:Y:S01]  /*9200*/  UMOV UR6, 0x0 ;  /* 0x0000000000067882 */ /* 0x000fe20000000000 */
[----:B------:R-:W-:Y:S01]  /*9210*/  R2UR UR12, R8 ;  /* 0x00000000080c72ca */ /* 0x000fe200000e0000 */
[----:B------:R-:W-:Y:S01]  /*9220*/  UMOV UR7, 0x10000000 ;  /* 0x1000000000077882 */ /* 0x000fe20000000000 */
[----:B------:R-:W-:Y:S01]  /*9230*/  R2UR UR19, R15 ;  /* 0x000000000f1372ca */ /* 0x000fe200000e0000 */
[----:B------:R-:W-:Y:S01]  /*9240*/  VIADD R20, R20, 0x20 ;  /* 0x0000002014147836 */ /* 0x000fe20000000000 */
[----:B------:R-:W-:Y:S01]  /*9250*/  ISETP.GT.AND P3, PT, R4, 0x1, PT ;  /* 0x000000010400780c */ /* 0x000fe20003f64270 */
[----:B------:R-:W-:Y:S01]  /*9260*/  UIADD3 UR14, UR5, 0x100, URZ ;  /* 0x00000100050e7890 */ /* 0x000fe2000fffe03f */
[----:B------:R-:W-:Y:S01]  /*9270*/  ISETP.NE.AND P1, PT, R6, 0x3, PT ;  /* 0x000000030600780c */ /* 0x000fe20003f25270 */
[----:B------:R-:W-:-:S02]  /*9280*/  UIADD3.X UR5, URZ, UR23, URZ, UP0, !UPT ;  /* 0x000000173f057290 */ /* 0x000fc400087fe43f */
[----:B------:R-:W-:Y:S01]  /*9290*/  UIADD3 UR15, UR8, 0xc100, URZ ;  /* 0x0000c100080f7890 */ /* 0x000fe2000fffe03f */
[----:B------:R-:W-:Y:S02]  /*92a0*/  SEL R14, RZ, 0x1, P1 ;  /* 0x00000001ff0e7807 */ /* 0x000fe40000800000 */
[----:B------:R-:W-:Y:S01]  /*92b0*/  UMOV UR8, UR14 ;  /* 0x0000000e00087c82 */ /* 0x000fe20008000000 */
[----:B------:R-:W-:Y:S02]  /*92c0*/  SEL R6, R6, RZ, P1 ;  /* 0x000000ff06067207 */ /* 0x000fe40000800000 */
[----:B------:R-:W-:Y:S01]  /*92d0*/  LOP3.LUT R5, R5, R14, RZ, 0x3c, !PT ;  /* 0x0000000e05057212 */ /* 0x000fe200078e3cff */
[----:B------:R0:W-:Y:S02]  /*92e0*/  UTMALDG.3D [UR8], [UR4], desc[UR6] ;  /* 0x00000608040075b4 */ /* 0x0001e40008011000 */
[----:B0-----:R-:W-:Y:S01]  /*92f0*/  UMOV UR8, UR15 ;  /* 0x0000000f00087c82 */ /* 0x001fe20008000000 */
[----:B------:R-:W-:-:S02]  /*9300*/  UMOV UR11, UR19 ;  /* 0x00000013000b7c82 */ /* 0x000fc40008000000 */
[----:B------:R0:W-:Y:S02]  /*9310*/  UTMALDG.3D [UR8], [UR24], desc[UR6] ;  /* 0x00000608180075b4 */ /* 0x0001e40008011000 */
[----:B0-----:R-:W-:Y:S05]  /*9320*/  @P3 BRA `(.L_x_297) ;  /* 0xfffffffc00483947 */ /* 0x001fea000383ffff */
.L_x_293:
[----:B------:R-:W-:Y:S05]  /*9330*/  BSYNC B1 ;  /* 0x0000000000017941 */ /* 0x000fea0003800000 */
.L_x_292:
[----:B------:R-:W-:Y:S01]  /*9340*/  LOP3.LUT P3, RZ, R13, 0xff, RZ, 0xc0, !PT ;  /* 0x000000ff0dff7812 */ /* 0x000fe2000786c0ff */
[----:B------:R-:W-:Y:S01]  /*9350*/  IMAD.IADD R12, R3, 0x1, R12 ;  /* 0x00000001030c7824 */ /* 0x000fe200078e020c */
[----:B------:R-:W-:Y:S01]  /*9360*/  IADD3 R16, P4, R16, UR20, RZ ;  /* 0x0000001410107c10 */ /* 0x000fe2000ff9e0ff */
[----:B------:R-:W-:Y:S01]  /*9370*/  ULDC.64 UR4, c[0x0][0x650] ;  /* 0x0001940000047ab9 */ /* 0x000fe20000000a00 */
[----:B------:R-:W-:Y:S01]  /*9380*/  BSSY B1, `(.L_x_298) ;  /* 0x000006a000017945 */ /* 0x000fe20003800000 */
[----:B------:R-:W-:Y:S01]  /*9390*/  IMAD.MOV.U32 R9, RZ, RZ, -0x1 ;  /* 0xffffffffff097424 */ /* 0x000fe200078e00ff */
[----:B------:R-:W-:Y:S01]  /*93a0*/  ISETP.GT.U32.AND P1, PT, R12, 0x2, PT ;  /* 0x000000020c00780c */ /* 0x000fe20003f24070 */
[----:B------:R-:W-:Y:S01]  /*93b0*/  IMAD.MOV.U32 R8, RZ, RZ, -0x1 ;  /* 0xffffffffff087424 */ /* 0x000fe200078e00ff */
[----:B------:R-:W-:Y:S02]  /*93c0*/  IADD3.X R17, R17, UR13, RZ, P4, !PT ;  /* 0x0000000d11117c10 */ /* 0x000fe4000a7fe4ff */
[----:B------:R-:W-:-:S02]  /*93d0*/  ISETP.LT.U32.AND P1, PT, R3, 0x3, P1 ;  /* 0x000000030300780c */ /* 0x000fc40000f21070 */
[----:B------:R-:W-:Y:S01]  /*93e0*/  PRMT R13, RZ, 0x7610, R13 ;  /* 0x00007610ff0d7816 */ /* 0x000fe2000000000d */
[----:B------:R-:W0:Y:S01]  /*93f0*/  @P3 S2R R5, SR_CgaCtaId ;  /* 0x0000000000053919 */ /* 0x000e220000008800 */
[----:B------:R-:W-:-:S04]  /*9400*/  @P3 MOV R4, 0x400 ;  /* 0x0000040000043802 */ /* 0x000fc80000000f00 */
[----:B0-----:R-:W-:Y:S01]  /*9410*/  @P3 LEA R6, R5, R4, 0x18 ;  /* 0x0000000405063211 */ /* 0x001fe200078ec0ff */
[----:B------:R-:W-:-:S03]  /*9420*/  IMAD.WIDE.U32 R4, R12, -0x55555555, RZ ;  /* 0xaaaaaaab0c047825 */ /* 0x000fc600078e00ff */
[----:B------:R0:W-:Y:S01]  /*9430*/  @P3 SYNCS.ARRIVE.TRANS64.A1T0 RZ, [R6+URZ+0x48], RZ ;  /* 0x000048ff06ff39a7 */ /* 0x0001e2000810003f */
[----:B------:R-:W-:Y:S02]  /*9440*/  ISETP.GE.U32.AND P3, PT, R3, 0x3, PT ;  /* 0x000000030300780c */ /* 0x000fe40003f66070 */
[----:B------:R-:W-:Y:S02]  /*9450*/  SHF.R.U32.HI R7, RZ, 0x1, R5 ;  /* 0x00000001ff077819 */ /* 0x000fe40000011605 */
[----:B------:R-:W-:Y:S02]  /*9460*/  SEL R5, RZ, 0x1, !P1 ;  /* 0x00000001ff057807 */ /* 0x000fe40004800000 */
[----:B------:R-:W-:Y:S01]  /*9470*/  ISETP.GE.U32.AND P1, PT, R16, UR4, PT ;  /* 0x0000000410007c0c */ /* 0x000fe2000bf26070 */
[----:B------:R-:W-:Y:S01]  /*9480*/  IMAD R12, R7, -0x3, R12 ;  /* 0xfffffffd070c7824 */ /* 0x000fe200078e020c */
[----:B------:R-:W-:Y:S02]  /*9490*/  LOP3.LUT R0, R0, R5, RZ, 0x3c, !PT ;  /* 0x0000000500007212 */ /* 0x000fe400078e3cff */
[----:B------:R-:W-:-:S02]  /*94a0*/  ISETP.GE.U32.AND.EX P1, PT, R17, UR5, PT, P1 ;  /* 0x0000000511007c0c */ /* 0x000fc4000bf26110 */
[----:B------:R-:W-:Y:S02]  /*94b0*/  PRMT R4, RZ, 0x7610, R4 ;  /* 0x00007610ff047816 */ /* 0x000fe40000000004 */
[----:B------:R-:W-:Y:S01]  /*94c0*/  @P3 LOP3.LUT R0, R0, 0x1, R7, 0x78, !PT ;  /* 0x0000000100003812 */ /* 0x000fe200078e7807 */
[----:B------:R-:W-:-:S08]  /*94d0*/  IMAD.MOV.U32 R7, RZ, RZ, -0x1 ;  /* 0xffffffffff077424 */ /* 0x000fd000078e00ff */
[----:B0-----:R-:W-:Y:S05]  /*94e0*/  @P1 BRA `(.L_x_299) ;  /* 0x00000004004c1947 */ /* 0x001fea0003800000 */
[----:B------:R-:W-:Y:S01]  /*94f0*/  ULDC.64 UR4, c[0x0][0x628] ;  /* 0x00018a0000047ab9 */ /* 0x000fe20000000a00 */
[----:B------:R-:W0:Y:S01]  /*9500*/  S2R R15, SR_CTAID.X ;  /* 0x00000000000f7919 */ /* 0x000e220000002500 */
[----:B------:R-:W-:Y:S01]  /*9510*/  ISETP.NE.U32.AND P1, PT, RZ, UR4, PT ;  /* 0x00000004ff007c0c */ /* 0x000fe2000bf25070 */
[----:B------:R-:W-:Y:S01]  /*9520*/  ULDC UR7, c[0x0][0x630] ;  /* 0x00018c0000077ab9 */ /* 0x000fe20000000800 */
[----:B------:R-:W-:Y:S01]  /*9530*/  IMAD.MOV.U32 R4, RZ, RZ, R16 ;  /* 0x000000ffff047224 */ /* 0x000fe200078e0010 */
[----:B------:R-:W1:Y:S01]  /*9540*/  S2R R14, SR_CTAID.Y ;  /* 0x00000000000e7919 */ /* 0x000e620000002600 */
[----:B------:R-:W-:Y:S01]  /*9550*/  ISETP.NE.AND.EX P1, PT, RZ, UR5, PT, P1 ;  /* 0x00000005ff007c0c */ /* 0x000fe2000bf25310 */
[----:B------:R-:W-:-:S12]  /*9560*/  IMAD.MOV.U32 R5, RZ, RZ, R17 ;  /* 0x000000ffff057224 */ /* 0x000fd800078e0011 */
[----:B------:R-:W-:Y:S05]  /*9570*/  @!P1 BRA `(.L_x_300) ;  /* 0x0000000000289947 */ /* 0x000fea0003800000 */
[----:B------:R-:W-:Y:S02]  /*9580*/  ULDC UR6, c[0x0][0x634] ;  /* 0x00018d0000067ab9 */ /* 0x000fe40000000800 */
[----:B------:R-:W-:-:S05]  /*9590*/  IADD3 R9, P1, R16, UR6, RZ ;  /* 0x0000000610097c10 */ /* 0x000fca000ff3e0ff */
[----:B------:R-:W-:-:S04]  /*95a0*/  IMAD.X R21, RZ, RZ, R17, P1 ;  /* 0x000000ffff157224 */ /* 0x000fc800008e0611 */
[----:B------:R-:W-:-:S04]  /*95b0*/  IMAD.WIDE.U32 R6, R21, UR4, RZ ;  /* 0x0000000415067c25 */ /* 0x000fc8000f8e00ff */
[----:B------:R-:W-:-:S04]  /*95c0*/  IMAD.WIDE.U32 R6, P1, R9, UR5, R6 ;  /* 0x0000000509067c25 */ /* 0x000fc8000f820006 */
[----:B------:R-:W-:-:S04]  /*95d0*/  IMAD.WIDE.U32 R8, R9, UR4, RZ ;  /* 0x0000000409087c25 */ /* 0x000fc8000f8e00ff */
[----:B------:R-:W-:Y:S01]  /*95e0*/  IMAD.X R5, RZ, RZ, RZ, P1 ;  /* 0x000000ffff057224 */ /* 0x000fe200008e06ff */
[----:B------:R-:W-:Y:S01]  /*95f0*/  IADD3 RZ, P1, R9, R6, RZ ;  /* 0x0000000609ff7210 */ /* 0x000fe20007f3e0ff */
[----:B------:R-:W-:-:S04]  /*9600*/  IMAD.MOV.U32 R4, RZ, RZ, R7 ;  /* 0x000000ffff047224 */ /* 0x000fc800078e0007 */
[----:B------:R-:W-:-:S08]  /*9610*/  IMAD.WIDE.U32.X R4, R21, UR5, R4, P1 ;  /* 0x0000000515047c25 */ /* 0x000fd000088e0404 */
.L_x_300:
[--C-:B------:R-:W-:Y:S01]  /*9620*/  SHF.R.U64 R8, R4, UR7, R5.reuse ;  /* 0x0000000704087c19 */ /* 0x100fe20008001205 */
[----:B------:R-:W-:Y:S01]  /*9630*/  ULDC.64 UR4, c[0x0][0x620] ;  /* 0x0001880000047ab9 */ /* 0x000fe20000000a00 */
[----:B------:R-:W-:Y:S01]  /*9640*/  SHF.R.U32.HI R4, RZ, UR7, R5 ;  /* 0x00000007ff047c19 */ /* 0x000fe20008011605 */
[----:B------:R-:W2:Y:S01]  /*9650*/  LDC R24, c[0x0][0x144] ;  /* 0x00005100ff187b82 */ /* 0x000ea20000000800 */
[----:B------:R-:W-:Y:S01]  /*9660*/  IADD3 R7, P1, RZ, -R8, RZ ;  /* 0x80000008ff077210 */ /* 0x000fe20007f3e0ff */
[----:B------:R-:W-:Y:S01]  /*9670*/  ULDC.64 UR8, c[0x0][0x640] ;  /* 0x0001900000087ab9 */ /* 0x000fe20000000a00 */
[----:B0-----:R-:W-:Y:S01]  /*9680*/  I2FP.F32.U32 R9, R15 ;  /* 0x0000000f00097245 */ /* 0x001fe20000201000 */
[----:B------:R-:W-:Y:S02]  /*9690*/  ULDC UR6, c[0x0][0x608] ;  /* 0x0001820000067ab9 */ /* 0x000fe40000000800 */
[----:B------:R-:W-:Y:S01]  /*96a0*/  IMAD.X R4, RZ, RZ, ~R4, P1 ;  /* 0x000000ffff047224 */ /* 0x000fe200008e0e04 */
[----:B------:R-:W-:Y:S01]  /*96b0*/  ISETP.NE.U32.AND P1, PT, RZ, UR8, PT ;  /* 0x00000008ff007c0c */ /* 0x000fe2000bf25070 */
[----:B------:R-:W0:Y:S02]  /*96c0*/  LDC R21, c[0x0][0x148] ;  /* 0x00005200ff157b82 */ /* 0x000e240000000800 */
[----:B------:R-:W-:Y:S01]  /*96d0*/  IMAD R6, R4, UR4, RZ ;  /* 0x0000000404067c24 */ /* 0x000fe2000f8e02ff */
[----:B------:R-:W-:Y:S01]  /*96e0*/  ISETP.NE.AND.EX P1, PT, RZ, UR9, PT, P1 ;  /* 0x00000009ff007c0c */ /* 0x000fe2000bf25310 */
[----:B------:R-:W-:Y:S01]  /*96f0*/  IMAD.WIDE.U32 R4, R7, UR4, R16 ;  /* 0x0000000407047c25 */ /* 0x000fe2000f8e0010 */
[----:B------:R-:W-:-:S03]  /*9700*/  ULDC UR4, c[0x0][0x150] ;  /* 0x0000540000047ab9 */ /* 0x000fc60000000800 */
[----:B------:R-:W-:Y:S02]  /*9710*/  IMAD R7, R7, UR5, R6 ;  /* 0x0000000507077c24 */ /* 0x000fe4000f8e0206 */
[----:B------:R-:W-:Y:S01]  /*9720*/  FMUL R6, R9, UR4 ;  /* 0x0000000409067c20 */ /* 0x000fe20008400000 */
[----:B------:R-:W-:Y:S01]  /*9730*/  ULDC UR4, c[0x0][0x618] ;  /* 0x0001860000047ab9 */ /* 0x000fe20000000800 */
[----:B------:R-:W-:Y:S01]  /*9740*/  ULDC UR5, c[0x0][0x154] ;  /* 0x0000550000057ab9 */ /* 0x000fe20000000800 */
[----:B------:R-:W-:-:S03]  /*9750*/  IMAD.IADD R5, R5, 0x1, R7 ;  /* 0x0000000105057824 */ /* 0x000fc600078e0207 */
[----:B------:R-:W3:Y:S02]  /*9760*/  F2I.U32.TRUNC.NTZ R6, R6 ;  /* 0x0000000600067305 */ /* 0x000ee4000020f000 */
[----:B------:R-:W-:Y:S02]  /*9770*/  SHF.R.U64 R9, R4, UR4, R5 ;  /* 0x0000000404097c19 */ /* 0x000fe40008001205 */
[----:B-1----:R-:W-:-:S05]  /*9780*/  I2FP.F32.U32 R4, R14 ;  /* 0x0000000e00047245 */ /* 0x002fca0000201000 */
[----:B------:R-:W-:Y:S01]  /*9790*/  FMUL R22, R4, UR5 ;  /* 0x0000000504167c20 */ /* 0x000fe20008400000 */
[----:B------:R-:W-:Y:S01]  /*97a0*/  SHF.R.U32.HI R4, RZ, UR4, R5 ;  /* 0x00000004ff047c19 */ /* 0x000fe20008011605 */
[----:B------:R-:W-:-:S03]  /*97b0*/  ULDC UR4, c[0x0][0x658] ;  /* 0x0001960000047ab9 */ /* 0x000fc60000000800 */
[--C-:B------:R-:W-:Y:S01]  /*97c0*/  SHF.R.U64 R20, R9, UR6, R4.reuse ;  /* 0x0000000609147c19 */ /* 0x100fe20008001204 */
[----:B------:R-:W1:Y:S01]  /*97d0*/  F2I.U32.TRUNC.NTZ R22, R22 ;  /* 0x0000001600167305 */ /* 0x000e62000020f000 */
[----:B------:R-:W-:Y:S01]  /*97e0*/  SHF.R.U32.HI R5, RZ, UR6, R4 ;  /* 0x00000006ff057c19 */ /* 0x000fe20008011604 */
[----:B---3--:R-:W-:-:S03]  /*97f0*/  IMAD.MOV R6, RZ, RZ, -R6 ;  /* 0x000000ffff067224 */ /* 0x008fc600078e0a06 */
[----:B------:R-:W-:Y:S01]  /*9800*/  SHF.R.U64 R18, R20, UR4, R5 ;  /* 0x0000000414127c19 */ /* 0x000fe20008001205 */
[----:B--2---:R-:W-:Y:S01]  /*9810*/  IMAD R15, R24, R6, R15 ;  /* 0x00000006180f7224 */ /* 0x004fe200078e020f */
[----:B------:R-:W-:-:S03]  /*9820*/  SHF.R.U32.HI R23, RZ, UR4, R5 ;  /* 0x00000004ff177c19 */ /* 0x000fc60008011605 */
[----:B------:R-:W-:Y:S02]  /*9830*/  IMAD.MOV.U32 R4, RZ, RZ, R18 ;  /* 0x000000ffff047224 */ /* 0x000fe400078e0012 */
[----:B------:R-:W-:Y:S01]  /*9840*/  IMAD.MOV.U32 R5, RZ, RZ, R23 ;  /* 0x000000ffff057224 */ /* 0x000fe200078e0017 */
[----:B-1----:R-:W-:Y:S06]  /*9850*/  @!P1 BRA `(.L_x_301) ;  /* 0x0000000000289947 */ /* 0x002fec0003800000 */
[----:B------:R-:W-:Y:S02]  /*9860*/  ULDC UR4, c[0x0][0x64c] ;  /* 0x0001930000047ab9 */ /* 0x000fe40000000800 */
[----:B------:R-:W-:-:S05]  /*9870*/  IADD3 R5, P1, R18, UR4, RZ ;  /* 0x0000000412057c10 */ /* 0x000fca000ff3e0ff */
[----:B------:R-:W-:-:S04]  /*9880*/  IMAD.X R23, RZ, RZ, R23, P1 ;  /* 0x000000ffff177224 */ /* 0x000fc800008e0617 */
[----:B------:R-:W-:-:S04]  /*9890*/  IMAD.WIDE.U32 R6, R23, UR8, RZ ;  /* 0x0000000817067c25 */ /* 0x000fc8000f8e00ff */
[----:B------:R-:W-:-:S04]  /*98a0*/  IMAD.WIDE.U32 R6, P1, R5, UR9, R6 ;  /* 0x0000000905067c25 */ /* 0x000fc8000f820006 */
[----:B------:R-:W-:-:S04]  /*98b0*/  IMAD.WIDE.U32 R4, R5, UR8, RZ ;  /* 0x0000000805047c25 */ /* 0x000fc8000f8e00ff */
[----:B------:R-:W-:Y:S01]  /*98c0*/  IMAD.MOV.U32 R4, RZ, RZ, R7 ;  /* 0x000000ffff047224 */ /* 0x000fe200078e0007 */
[----:B------:R-:W-:Y:S01]  /*98d0*/  IADD3 RZ, P3, R5, R6, RZ ;  /* 0x0000000605ff7210 */ /* 0x000fe20007f7e0ff */
[----:B------:R-:W-:-:S04]  /*98e0*/  IMAD.X R5, RZ, RZ, RZ, P1 ;  /* 0x000000ffff057224 */ /* 0x000fc800008e06ff */
[----:B------:R-:W-:-:S08]  /*98f0*/  IMAD.WIDE.U32.X R4, R23, UR9, R4, P3 ;  /* 0x0000000917047c25 */ /* 0x000fd000098e0404 */
.L_x_301:
[----:B------:R-:W-:Y:S01]  /*9900*/  ISETP.NE.AND P1, PT, R2, 0x1, PT ;  /* 0x000000010200780c */ /* 0x000fe20003f25270 */
[----:B------:R-:W-:Y:S01]  /*9910*/  ULDC UR4, c[0x0][0x648] ;  /* 0x0001920000047ab9 */ /* 0x000fe20000000800 */
[----:B------:R-:W-:Y:S01]  /*9920*/  LOP3.LUT R20, R20, UR17, RZ, 0xc0, !PT ;  /* 0x0000001114147c12 */ /* 0x000fe2000f8ec0ff */
[----:B------:R-:W-:Y:S01]  /*9930*/  IMAD.MOV R22, RZ, RZ, -R22 ;  /* 0x000000ffff167224 */ /* 0x000fe200078e0a16 */
[----:B------:R-:W-:Y:S01]  /*9940*/  SHF.R.U64 R5, R4, UR4, R5 ;  /* 0x0000000404057c19 */ /* 0x000fe20008001205 */
[----:B------:R-:W-:Y:S01]  /*9950*/  ULDC UR4, c[0x0][0x638] ;  /* 0x00018e0000047ab9 */ /* 0x000fe20000000800 */
[----:B------:R-:W-:Y:S01]  /*9960*/  LOP3.LUT R9, R9, UR16, RZ, 0xc0, !PT ;  /* 0x0000001009097c12 */ /* 0x000fe2000f8ec0ff */
[----:B------:R-:W-:Y:S01]  /*9970*/  ULDC UR5, c[0x0][0x610] ;  /* 0x0001840000057ab9 */ /* 0x000fe20000000800 */
[----:B------:R-:W-:Y:S02]  /*9980*/  IMAD.MOV.U32 R4, RZ, RZ, 0x1 ;  /* 0x00000001ff047424 */ /* 0x000fe400078e00ff */
[----:B------:R-:W-:-:S02]  /*9990*/  IMAD.MOV R7, RZ, RZ, -R5 ;  /* 0x000000ffff077224 */ /* 0x000fc400078e0a05 */
[----:B------:R-:W-:Y:S02]  /*99a0*/  IMAD R20, R5, UR18, R20 ;  /* 0x0000001205147c24 */ /* 0x000fe4000f8e0214 */
[----:B0-----:R-:W-:Y:S02]  /*99b0*/  @P1 IMAD R15, R21, R22, R14 ;  /* 0x00000016150f1224 */ /* 0x001fe400078e020e */
[----:B------:R-:W-:Y:S01]  /*99c0*/  IMAD R18, R7, UR4, R18 ;  /* 0x0000000407127c24 */ /* 0x000fe2000f8e0212 */
[----:B------:R-:W-:Y:S01]  /*99d0*/  ULDC UR4, c[0x0][0x600] ;  /* 0x0001800000047ab9 */ /* 0x000fe20000000800 */
[----:B------:R-:W-:Y:S02]  /*99e0*/  IMAD R15, R20, UR5, R15 ;  /* 0x00000005140f7c24 */ /* 0x000fe4000f8e020f */
[----:B------:R-:W-:-:S05]  /*99f0*/  IMAD R18, R18, UR4, R9 ;  /* 0x0000000412127c24 */ /* 0x000fca000f8e0209 */
[----:B------:R-:W-:Y:S02]  /*9a00*/  SEL R9, R18, R15, !P1 ;  /* 0x0000000f12097207 */ /* 0x000fe40004800000 */
[----:B------:R-:W-:-:S07]  /*9a10*/  SEL R7, R15, R18, !P1 ;  /* 0x000000120f077207 */ /* 0x000fce0004800000 */
.L_x_299:
[----:B------:R-:W-:Y:S05]  /*9a20*/  BSYNC B1 ;  /* 0x0000000000017941 */ /* 0x000fea0003800000 */
.L_x_298:
[----:B------:R-:W-:-:S13]  /*9a30*/  LOP3.LUT P1, RZ, R4, 0xff, RZ, 0xc0, !PT ;  /* 0x000000ff04ff7812 */ /* 0x000fda000782c0ff */
[----:B------:R-:W-:Y:S05]  /*9a40*/  @P1 BRA `(.L_x_302) ;  /* 0xfffffff4004c1947 */ /* 0x000fea000383ffff */
[----:B------:R-:W-:Y:S05]  /*9a50*/  BSYNC B0 ;  /* 0x0000000000007941 */ /* 0x000fea0003800000 */
.L_x_290:
[----:B------:R-:W-:-:S03]  /*9a60*/  UMOV UR4, 0xffffffff ;  /* 0xffffffff00047882 */ /* 0x000fc60000000000 */
[----:B------:R-:W-:Y:S05]  /*9a70*/  BRA.DIV UR4, `(.L_x_303) ;  /* 0x0000000204f47947 */ /* 0x000fea000b800000 */
[----:B------:R-:W-:-:S13]  /*9a80*/  ELECT P6, URZ, PT ;  /* 0x00000000003f782f */ /* 0x000fda00038c0000 */
.L_x_316:
[----:B------:R-:W-:Y:S04]  /*9a90*/  BSSY B0, `(.L_x_304) ;  /* 0x0000022000007945 */ /* 0x000fe80003800000 */
[----:B------:R-:W-:Y:S05]  /*9aa0*/  @!P6 BRA `(.L_x_305) ;  /* 0x000000000080e947 */ /* 0x000fea0003800000 */
[----:B------:R-:W-:-:S04]  /*9ab0*/  LOP3.LUT R19, R19, 0x2, RZ, 0xfc, !PT ;  /* 0x0000000213137812 */ /* 0x000fc800078efcff */
[----:B------:R-:W-:-:S13]  /*9ac0*/  ISETP.NE.AND P0, PT, R19, 0x3, PT ;  /* 0x000000031300780c */ /* 0x000fda0003f05270 */
[----:B------:R-:W-:Y:S05]  /*9ad0*/  @!P0 BRA `(.L_x_306) ;  /* 0x0000000000048947 */ /* 0x000fea0003800000 */
[----:B------:R-:W-:Y:S01]  /*9ae0*/  BPT.TRAP 0x1 ;  /* 0x000000040000795c */ /* 0x000fe20000300000 */
.L_x_306:
[----:B------:R-:W0:Y:S01]  /*9af0*/  S2R R3, SR_CgaCtaId ;  /* 0x0000000000037919 */ /* 0x000e220000008800 */
[----:B------:R-:W-:-:S04]  /*9b00*/  MOV R2, 0x400 ;  /* 0x0000040000027802 */ /* 0x000fc80000000f00 */
[----:B0-----:R-:W-:Y:S02]  /*9b10*/  LEA R3, R3, R2, 0x18 ;  /* 0x0000000203037211 */ /* 0x001fe400078ec0ff */
[----:B------:R-:W-:-:S03]  /*9b20*/  SHF.L.U32 R2, R0, 0x1f, RZ ;  /* 0x0000001f00027819 */ /* 0x000fc600000006ff */
[----:B------:R-:W-:-:S04]  /*9b30*/  VIADD R3, R3, 0x18 ;  /* 0x0000001803037836 */ /* 0x000fc80000000000 */
[C---:B------:R-:W-:Y:S02]  /*9b40*/  IMAD R7, R12.reuse, 0x8, R3 ;  /* 0x000000080c077824 */ /* 0x040fe400078e0203 */
[----:B------:R-:W-:Y:S02]  /*9b50*/  VIADD R12, R12, 0x1 ;  /* 0x000000010c0c7836 */ /* 0x000fe40000000000 */
[----:B------:R-:W0:Y:S03]  /*9b60*/  SYNCS.PHASECHK.TRANS64.TRYWAIT P0, [R7+URZ], R2 ;  /* 0x00000002070075a7 */ /* 0x000e26000800017f */
[----:B------:R-:W-:-:S04]  /*9b70*/  ISETP.NE.AND P1, PT, R12, 0x3, PT ;  /* 0x000000030c00780c */ /* 0x000fc80003f25270 */
[----:B------:R-:W-:Y:S02]  /*9b80*/  SEL R5, RZ, 0x1, P1 ;  /* 0x00000001ff057807 */ /* 0x000fe40000800000 */
[----:B------:R-:W-:Y:S02]  /*9b90*/  SEL R12, R12, RZ, P1 ;  /* 0x000000ff0c0c7207 */ /* 0x000fe40000800000 */
[----:B------:R-:W-:-:S03]  /*9ba0*/  LOP3.LUT R5, R0, R5, RZ, 0x3c, !PT ;  /* 0x0000000500057212 */ /* 0x000fc600078e3cff */
[----:B------:R-:W-:Y:S01]  /*9bb0*/  IMAD R9, R12, 0x8, R3 ;  /* 0x000000080c097824 */ /* 0x000fe200078e0203 */
[----:B------:R-:W-:Y:S01]  /*9bc0*/  SHF.L.U32 R4, R5, 0x1f, RZ ;  /* 0x0000001f05047819 */ /* 0x000fe200000006ff */
[----:B0-----:R-:W-:Y:S06]  /*9bd0*/  @!P0 BRA `(.L_x_307) ;  /* 0x0000000000bc8947 */ /* 0x001fec0003800000 */
.L_x_317:
[----:B------:R-:W1:Y:S01]  /*9be0*/  SYNCS.PHASECHK.TRANS64.TRYWAIT P0, [R9+URZ], R4 ;  /* 0x00000004090075a7 */ /* 0x000e62000800017f */
[----:B------:R-:W-:-:S05]  /*9bf0*/  VIADD R0, R12, 0x1 ;  /* 0x000000010c007836 */ /* 0x000fca0000000000 */
[----:B------:R-:W-:-:S04]  /*9c00*/  ISETP.NE.AND P1, PT, R0, 0x3, PT ;  /* 0x000000030000780c */ /* 0x000fc80003f25270 */
[----:B0-----:R-:W-:Y:S02]  /*9c10*/  SEL R2, RZ, 0x1, P1 ;  /* 0x00000001ff027807 */ /* 0x001fe40000800000 */
[----:B------:R-:W-:Y:S02]  /*9c20*/  SEL R0, R0, RZ, P1 ;  /* 0x000000ff00007207 */ /* 0x000fe40000800000 */
[----:B------:R-:W-:Y:S01]  /*9c30*/  LOP3.LUT R2, R5, R2, RZ, 0x3c, !PT ;  /* 0x0000000205027212 */ /* 0x000fe200078e3cff */
[----:B-1----:R-:W-:Y:S06]  /*9c40*/  @!P0 BRA `(.L_x_308) ;  /* 0x0000000000b48947 */ /* 0x002fec0003800000 */
.L_x_318:
[----:B------:R-:W-:Y:S01]  /*9c50*/  IMAD R3, R0, 0x8, R3 ;  /* 0x0000000800037824 */ /* 0x000fe200078e0203 */
[----:B------:R-:W-:-:S07]  /*9c60*/  SHF.L.U32 R0, R2, 0x1f, RZ ;  /* 0x0000001f02007819 */ /* 0x000fce00000006ff */
.L_x_309:
[----:B-1----:R1:W2:Y:S02]  /*9c70*/  SYNCS.PHASECHK.TRANS64.TRYWAIT P0, [R3+URZ], R0 ;  /* 0x00000000030075a7 */ /* 0x0022a4000800017f */
[----:B--2---:R-:W-:Y:S05]  /*9c80*/  @!P0 NANOSLEEP.SYNCS 0x989680 ;  /* 0x009896800000895d */ /* 0x004fea0003900000 */
[----:B------:R-:W2:Y:S02]  /*9c90*/  @!P0 SYNCS.PHASECHK.TRANS64 P0, [R3+URZ], R0 ;  /* 0x00000000030085a7 */ /* 0x000ea4000800007f */
[----:B--2---:R-:W-:Y:S05]  /*9ca0*/  @!P0 BRA `(.L_x_309) ;  /* 0xfffffffc00f08947 */ /* 0x004fea000383ffff */
.L_x_305:
[----:B------:R-:W-:Y:S05]  /*9cb0*/  BSYNC B0 ;  /* 0x0000000000007941 */ /* 0x000fea0003800000 */
.L_x_304:
[----:B------:R-:W-:Y:S05]  /*9cc0*/  EXIT ;  /* 0x000000000000794d */ /* 0x000fea0003800000 */
.L_x_17:
[----:B---3--:R3:W4:Y:S02]  /*9cd0*/  SYNCS.PHASECHK.TRANS64.TRYWAIT P1, [R3+URZ], R0 ;  /* 0x00000000030075a7 */ /* 0x008724000802017f */
[----:B----4-:R-:W-:Y:S05]  /*9ce0*/  @!P1 NANOSLEEP.SYNCS 0x989680 ;  /* 0x009896800000995d */ /* 0x010fea0003900000 */
[----:B------:R-:W4:Y:S02]  /*9cf0*/  @!P1 SYNCS.PHASECHK.TRANS64 P1, [R3+URZ], R0 ;  /* 0x00000000030095a7 */ /* 0x000f24000802007f */
[----:B----4-:R-:W-:Y:S05]  /*9d00*/  @!P1 BRA `(.L_x_17) ;  /* 0xfffffffc00f09947 */ /* 0x010fea000383ffff */
[----:B------:R-:W-:Y:S05]  /*9d10*/  BRA `(.L_x_16) ;  /* 0xffffff7400347947 */ /* 0x000fea000383ffff */
.L_x_22:
[----:B-1----:R-:W-:-:S04]  /*9d20*/  IMAD.U32 R4, RZ, RZ, UR8 ;  /* 0x00000008ff047e24 */ /* 0x002fc8000f8e00ff */
[----:B------:R1:W2:Y:S03]  /*9d30*/  SYNCS.PHASECHK.TRANS64.TRYWAIT P1, [R4+URZ], R3 ;  /* 0x00000003040075a7 */ /* 0x0002a6000802017f */
[----:B--2---:R-:W-:Y:S05]  /*9d40*/  @!P1 NANOSLEEP.SYNCS 0x989680 ;  /* 0x009896800000995d */ /* 0x004fea0003900000 */
[----:B------:R-:W2:Y:S02]  /*9d50*/  @!P1 SYNCS.PHASECHK.TRANS64 P1, [R4+URZ], R3 ;  /* 0x00000003040095a7 */ /* 0x000ea4000802007f */
[----:B--2---:R-:W-:Y:S05]  /*9d60*/  @!P1 BRA `(.L_x_22) ;  /* 0xfffffffc00ec9947 */ /* 0x004fea000383ffff */
[----:B------:R-:W-:Y:S05]  /*9d70*/  BRA `(.L_x_21) ;  /* 0xffffff7800207947 */ /* 0x000fea000383ffff */
.L_x_291:
[----:B------:R-:W-:Y:S01]  /*9d80*/  BSSY B1, `(.L_x_310) ;  /* 0x0000006000017945 */ /* 0x000fe20003800000 */
[----:B------:R-:W-:-:S07]  /*9d90*/  IMAD.MOV.U32 R15, RZ, RZ, -0x1 ;  /* 0xffffffffff0f7424 */ /* 0x000fce00078e00ff */
[----:B------:R-:W-:Y:S05]  /*9da0*/  WARPSYNC.COLLECTIVE R15, `(.L_x_311) ;  /* 0x000000000f0c7348 */ /* 0x000fea0003c00000 */
[----:B------:R-:W-:Y:S02]  /*9db0*/  ELECT P6, UR62, PT ;  /* 0x00000000003e782f */ /* 0x000fe400038c0000 */
[----:B------:R-:W-:Y:S01]  /*9dc0*/  MOV R14, UR62 ;  /* 0x0000003e000e7c02 */ /* 0x000fe20008000f00 */
[----:B------:R-:W-:Y:S10]  /*9dd0*/  ENDCOLLECTIVE ;  /* 0x000000000000791b */ /* 0x000ff40003800000 */
.L_x_311:
[----:B------:R-:W-:Y:S05]  /*9de0*/  BSYNC B1 ;  /* 0x0000000000017941 */ /* 0x000fea0003800000 */
.L_x_310:
[----:B------:R-:W-:Y:S05]  /*9df0*/  BRA `(.L_x_312) ;  /* 0xfffffff0006c7947 */ /* 0x000fea000383ffff */
.L_x_294:
[----:B0-----:R0:W1:Y:S02]  /*9e00*/  SYNCS.PHASECHK.TRANS64.TRYWAIT P1, [R14+URZ+0x18], R7 ;  /* 0x000018070e0075a7 */ /* 0x001064000802017f */
[----:B-1----:R-:W-:Y:S05]  /*9e10*/  @!P1 NANOSLEEP.SYNCS 0x989680 ;  /* 0x009896800000995d */ /* 0x002fea0003900000 */
[----:B------:R-:W1:Y:S02]  /*9e20*/  @!P1 SYNCS.PHASECHK.TRANS64 P1, [R14+URZ+0x18], R7 ;  /* 0x000018070e0095a7 */ /* 0x000e64000802007f */
[----:B-1----:R-:W-:Y:S05]  /*9e30*/  @!P1 BRA `(.L_x_294) ;  /* 0xfffffffc00f09947 */ /* 0x002fea000383ffff */
[----:B------:R-:W-:Y:S05]  /*9e40*/  BRA `(.L_x_313) ;  /* 0xfffffff000a07947 */ /* 0x000fea000383ffff */
.L_x_303:
[----:B------:R-:W-:Y:S01]  /*9e50*/  BSSY B0, `(.L_x_314) ;  /* 0x0000006000007945 */ /* 0x000fe20003800000 */
[----:B------:R-:W-:-:S07]  /*9e60*/  IMAD.MOV.U32 R15, RZ, RZ, -0x1 ;  /* 0xffffffffff0f7424 */ /* 0x000fce00078e00ff */
[----:B------:R-:W-:Y:S05]  /*9e70*/  WARPSYNC.COLLECTIVE R15, `(.L_x_315) ;  /* 0x000000000f0c7348 */ /* 0x000fea0003c00000 */
[----:B------:R-:W-:Y:S02]  /*9e80*/  ELECT P6, UR62, PT ;  /* 0x00000000003e782f */ /* 0x000fe400038c0000 */
[----:B------:R-:W-:Y:S01]  /*9e90*/  MOV R14, UR62 ;  /* 0x0000003e000e7c02 */ /* 0x000fe20008000f00 */
[----:B------:R-:W-:Y:S10]  /*9ea0*/  ENDCOLLECTIVE ;  /* 0x000000000000791b */ /* 0x000ff40003800000 */
.L_x_315:
[----:B------:R-:W-:Y:S05]  /*9eb0*/  BSYNC B0 ;  /* 0x0000000000007941 */ /* 0x000fea0003800000 */
.L_x_314:
[----:B------:R-:W-:Y:S05]  /*9ec0*/  BRA `(.L_x_316) ;  /* 0xfffffff800f07947 */ /* 0x000fea000383ffff */
.L_x_307:
[----:B0-----:R0:W1:Y:S02]  /*9ed0*/  SYNCS.PHASECHK.TRANS64.TRYWAIT P0, [R7+URZ], R2 ;  /* 0x00000002070075a7 */ /* 0x001064000800017f */
[----:B-1----:R-:W-:Y:S05]  /*9ee0*/  @!P0 NANOSLEEP.SYNCS 0x989680 ;  /* 0x009896800000895d */ /* 0x002fea0003900000 */
[----:B------:R-:W1:Y:S02]  /*9ef0*/  @!P0 SYNCS.PHASECHK.TRANS64 P0, [R7+URZ], R2 ;  /* 0x00000002070085a7 */ /* 0x000e64000800007f */
[----:B-1----:R-:W-:Y:S05]  /*9f00*/  @!P0 BRA `(.L_x_307) ;  /* 0xfffffffc00f08947 */ /* 0x002fea000383ffff */
[----:B------:R-:W-:Y:S05]  /*9f10*/  BRA `(.L_x_317) ;  /* 0xfffffffc00307947 */ /* 0x000fea000383ffff */
.L_x_308:
[----:B0-----:R0:W1:Y:S02]  /*9f20*/  SYNCS.PHASECHK.TRANS64.TRYWAIT P0, [R9+URZ], R4 ;  /* 0x00000004090075a7 */ /* 0x001064000800017f */
[----:B-1----:R-:W-:Y:S05]  /*9f30*/  @!P0 NANOSLEEP.SYNCS 0x989680 ;  /* 0x009896800000895d */ /* 0x002fea0003900000 */
[----:B------:R-:W1:Y:S02]  /*9f40*/  @!P0 SYNCS.PHASECHK.TRANS64 P0, [R9+URZ], R4 ;  /* 0x00000004090085a7 */ /* 0x000e64000800007f */
[----:B-1----:R-:W-:Y:S05]  /*9f50*/  @!P0 BRA `(.L_x_308) ;  /* 0xfffffffc00f08947 */ /* 0x002fea000383ffff */
[----:B------:R-:W-:Y:S05]  /*9f60*/  BRA `(.L_x_318) ;  /* 0xfffffffc00387947 */ /* 0x000fea000383ffff */
.L_x_319:
[----:B------:R-:W-:-:S00]  /*9f70*/  BRA `(.L_x_319) ;  /* 0xfffffffc00fc7947 */ /* 0x000fc0000383ffff */
[----:B------:R-:W-:-:S00]  /*9f80*/  NOP ;  /* 0x0000000000007918 */ /* 0x000fc00000000000 */
[----:B------:R-:W-:-:S00]  /*9f90*/  NOP ;  /* 0x0000000000007918 */ /* 0x000fc00000000000 */
[----:B------:R-:W-:-:S00]  /*9fa0*/  NOP ;  /* 0x0000000000007918 */ /* 0x000fc00000000000 */
[----:B------:R-:W-:-:S00]  /*9fb0*/  NOP ;  /* 0x0000000000007918 */ /* 0x000fc00000000000 */
[----:B------:R-:W-:-:S00]  /*9fc0*/  NOP ;  /* 0x0000000000007918 */ /* 0x000fc00000000000 */
[----:B------:R-:W-:-:S00]  /*9fd0*/  NOP ;  /* 0x0000000000007918 */ /* 0x000fc00000000000 */
[----:B------:R-:W-:-:S00]  /*9fe0*/  NOP ;  /* 0x0000000000007918 */ /* 0x000fc00000000000 */
[----:B------:R-:W-:-:S00]  /*9ff0*/  NOP ;  /* 0x0000000000007918 */ /* 0x000fc00000000000 */
.L_x_320:


//--------------------- .nv.global.init           --------------------------
	.section	.nv.global.init,"aw",@progbits
.nv.global.init:
	.type		$str$22,@object
	.size		$str$22,($str$23 - $str$22)
$str$22:
        /*0000*/ 	.byte	0x6b, 0x5f, 0x74, 0x69, 0x6c, 0x65, 0x5f, 0x63, 0x6f, 0x75, 0x6e, 0x74, 0x20, 0x3e, 0x3d, 0x20
        /*0010*/ 	.byte	0x31, 0x00
	.type		$str$23,@object
	.size		$str$23,(__unnamed_1 - $str$23)
$str$23:
        /*0012*/ 	.byte	0x2f, 0x74, 0x6d, 0x70, 0x2f, 0x63, 0x75, 0x74, 0x6c, 0x61, 0x73, 0x73, 0x5f, 0x73, 0x77, 0x65
        /*0022*/ 	.byte	0x65, 0x70, 0x5f, 0x73, 0x72, 0x63, 0x2f, 0x69, 0x6e, 0x63, 0x6c, 0x75, 0x64, 0x65, 0x2f, 0x63
        /*0032*/ 	.byte	0x75, 0x74, 0x6c, 0x61, 0x73, 0x73, 0x2f, 0x67, 0x65, 0x6d, 0x6d, 0x2f, 0x63, 0x6f, 0x6c, 0x6c
        /*0042*/ 	.byte	0x65, 0x63, 0x74, 0x69, 0x76, 0x65, 0x2f, 0x73, 0x6d, 0x39, 0x30, 0x5f, 0x6d, 0x6d, 0x61, 0x5f
        /*0052*/ 	.byte	0x74, 0x6d, 0x61, 0x5f, 0x67, 0x6d, 0x6d, 0x61, 0x5f, 0x73, 0x73, 0x5f, 0x77, 0x61, 0x72, 0x70
        /*0062*/ 	.byte	0x73, 0x70, 0x65, 0x63, 0x69, 0x61, 0x6c, 0x69, 0x7a, 0x65, 0x64, 0x2e, 0x68, 0x70, 0x70, 0x00
	.type		__unnamed_1,@object
	.size		__unnamed_1,(.L_0 - __unnamed_1)
__unnamed_1:
        /*0072*/ 	.byte	0x76, 0x6f, 0x69, 0x64, 0x20, 0x63, 0x75, 0x74, 0x6c, 0x61, 0x73, 0x73, 0x3a, 0x3a, 0x67, 0x65
        /* <DEDUP_REMOVED lines=175> */
        /*0b72*/ 	.byte	0x74, 0x79, 0x5d, 0x00
.L_0:


//--------------------- .nv.shared._ZN7cutlass13device_kernelINS_4gemm6kernel13GemmUniversalIN4cute5tupleIJiiiiEEENS1_10collective13CollectiveMmaINS1_34MainloopSm90TmaGmmaWarpSpecializedILi3ENS5_IJNS4_1CILi1EEESB_SB_EEENS1_35KernelTmaWarpSpecializedCooperativeEEENS5_IJNSA_ILi128EEENSA_ILi256EEENSA_ILi32EEEEEEfNS5_IJlSB_lEEEfSJ_NS4_8TiledMMAINS4_8MMA_AtomIJNS4_4SM904GMMA30MMA_64x256x8_F32TF32TF32_SS_TNILNSN_7ScaleInE1ELSP_1EEEEEENS4_6LayoutINS5_IJNSA_ILi2EEESB_SB_EEENS5_IJSB_NSA_ILi0EEESV_EEEEENS5_IJNS4_10UnderscoreESY_SY_EEEEENS4_13SM90_TMA_LOADENS4_14ComposedLayoutINS4_7SwizzleILi3ELi4ELi3EEENS4_18smem_ptr_flag_bitsILi32EEENSS_INS5_IJNSA_ILi8EEESH_EEENS5_IJSH_SB_EEEEEEEvNS4_8identityES11_S1B_vS1C_EENS_8epilogue10collective6detail29Sm90TmaWarpSpecializedAdapterINS1F_15DefaultEpilogueIfSJ_SJ_NS1E_6thread17LinearCombinationIfLi1EffLNS1J_9ScaleType4KindE0ELNS_15FloatRoundStyleE2EfEENS1_15EpilogueDefaultEEEEEvvEEEEvNT_6ParamsE --------------------------
	.section	.nv.shared._ZN7cutlass13device_kernelINS_4gemm6kernel13GemmUniversalIN4cute5tupleIJiiiiEEENS1_10collective13CollectiveMmaINS1_34MainloopSm90TmaGmmaWarpSpecializedILi3ENS5_IJNS4_1CILi1EEESB_SB_EEENS1_35KernelTmaWarpSpecializedCooperativeEEENS5_IJNSA_ILi128EEENSA_ILi256EEENSA_ILi32EEEEEEfNS5_IJlSB_lEEEfSJ_NS4_8TiledMMAINS4_8MMA_AtomIJNS4_4SM904GMMA30MMA_64x256x8_F32TF32TF32_SS_TNILNSN_7ScaleInE1ELSP_1EEEEEENS4_6LayoutINS5_IJNSA_ILi2EEESB_SB_EEENS5_IJSB_NSA_ILi0EEESV_EEEEENS5_IJNS4_10UnderscoreESY_SY_EEEEENS4_13SM90_TMA_LOADENS4_14ComposedLayoutINS4_7SwizzleILi3ELi4ELi3EEENS4_18smem_ptr_flag_bitsILi32EEENSS_INS5_IJNSA_ILi8EEESH_EEENS5_IJSH_SB_EEEEEEEvNS4_8identityES11_S1B_vS1C_EENS_8epilogue10collective6detail29Sm90TmaWarpSpecializedAdapterINS1F_15DefaultEpilogueIfSJ_SJ_NS1E_6thread17LinearCombinationIfLi1EffLNS1J_9ScaleType4KindE0ELNS_15FloatRoundStyleE2EfEENS1_15EpilogueDefaultEEEEEvvEEEEvNT_6ParamsE,"aw",@nobits
	.sectionflags	@""
	.align	16
	.zero		1024


//--------------------- .nv.shared.reserved.0     --------------------------
	.section	.nv.shared.reserved.0,"aw",@nobits
	.weak		__nv_reservedSMEM_offset_0_alias
	.size		__nv_reservedSMEM_offset_0_alias, 0, 0
	.other		__nv_reservedSMEM_offset_0_alias,@"STO_CUDA_RESERVED_SHARED STV_DEFAULT"
__nv_reservedSMEM_offset_0_alias:
	.zero		0


//--------------------- .nv.global                --------------------------
	.section	.nv.global,"aw",@nobits
.nv.global:
	.type		_ZN40_INTERNAL_a3b2c69b_4_k_cu_5ded017e_248084cute1_E,@object
	.size		_ZN40_INTERNAL_a3b2c69b_4_k_cu_5ded017e_248084cute1_E,(_ZN40_INTERNAL_a3b2c69b_4_k_cu_5ded017e_248084cuda3std3__45__cpo6cbeginE - _ZN40_INTERNAL_a3b2c69b_4_k_cu_5ded017e_248084cute1_E)
_ZN40_INTERNAL_a3b2c69b_4_k_cu_5ded017e_248084cute1_E:
	.zero		1
	.type		_ZN40_INTERNAL_a3b2c69b_4_k_cu_5ded017e_248084cuda3std3__45__cpo6cbeginE,@object
	.size		_ZN40_INTERNAL_a3b2c69b_4_k_cu_5ded017e_248084cuda3std3__45__cpo6cbeginE,(_ZN40_INTERNAL_a3b2c69b_4_k_cu_5ded017e_248084cuda3std3__48in_placeE - _ZN40_INTERNAL_a3b2c69b_4_k_cu_5ded017e_248084cuda3std3__45__cpo6cbeginE)
_ZN40_INTERNAL_a3b2c69b_4_k_cu_5ded017e_248084cuda3std3__45__cpo6cbeginE:
	.zero		1
	.type		_ZN40_INTERNAL_a3b2c69b_4_k_cu_5ded017e_248084cuda3std3__48in_placeE,@object
	.size		_ZN40_INTERNAL_a3b2c69b_4_k_cu_5ded017e_248084cuda3std3__48in_placeE,(_ZN40_INTERNAL_a3b2c69b_4_k_cu_5ded017e_248084cuda3std6ranges3__45__cpo9iter_moveE - _ZN40_INTERNAL_a3b2c69b_4_k_cu_5ded017e_248084cuda3std3__48in_placeE)
_ZN40_INTERNAL_a3b2c69b_4_k_cu_5ded017e_248084cuda3std3__48in_placeE:
	.zero		1
	.type		_ZN40_INTERNAL_a3b2c69b_4_k_cu_5ded017e_248084cuda3std6ranges3__45__cpo9iter_moveE,@object
	.size		_ZN40_INTERNAL_a3b2c69b_4_k_cu_5ded017e_248084cuda3std6ranges3__45__cpo9iter_moveE,(_ZN40_INTERNAL_a3b2c69b_4_k_cu_5ded017e_248084cuda3std3__45__cpo5beginE - _ZN40_INTERNAL_a3b2c69b_4_k_cu_5ded017e_248084cuda3std6ranges3__45__cpo9iter_moveE)
_ZN40_INTERNAL_a3b2c69b_4_k_cu_5ded017e_248084cuda3std6ranges3__45__cpo9iter_moveE:
	.zero		1
	.type		_ZN40_INTERNAL_a3b2c69b_4_k_cu_5ded017e_248084cuda3std3__45__cpo5beginE,@object
	.size		_ZN40_INTERNAL_a3b2c69b_4_k_cu_5ded017e_248084cuda3std3__45__cpo5beginE,(_ZN40_INTERNAL_a3b2c69b_4_k_cu_5ded017e_248084cuda3std3__442_GLOBAL__N__a3b2c69b_4_k_cu_5ded017e_248086ignoreE - _ZN40_INTERNAL_a3b2c69b_4_k_cu_5ded017e_248084cuda3std3__45__cpo5beginE)
_ZN40_INTERNAL_a3b2c69b_4_k_cu_5ded017e_248084cuda3std3__45__cpo5beginE:
	.zero		1
	.type		_ZN40_INTERNAL_a3b2c69b_4_k_cu_5ded017e_248084cuda3std3__442_GLOBAL__N__a3b2c69b_4_k_cu_5ded017e_248086ignoreE,@object
	.size		_ZN40_INTERNAL_a3b2c69b_4_k_cu_5ded017e_248084cuda3std3__442_GLOBAL__N__a3b2c69b_4_k_cu_5ded017e_248086ignoreE,(_ZN40_INTERNAL_a3b2c69b_4_k_cu_5ded017e_248084cute7productE - _ZN40_INTERNAL_a3b2c69b_4_k_cu_5ded017e_248084cuda3std3__442_GLOBAL__N__a3b2c69b_4_k_cu_5ded017e_248086ignoreE)
_ZN40_INTERNAL_a3b2c69b_4_k_cu_5ded017e_248084cuda3std3__442_GLOBAL__N__a3b2c69b_4_k_cu_5ded017e_248086ignoreE:
	.zero		1
	.type		_ZN40_INTERNAL_a3b2c69b_4_k_cu_5ded017e_248084cute7productE,@object
	.size		_ZN40_INTERNAL_a3b2c69b_4_k_cu_5ded017e_248084cute7productE,(_ZN40_INTERNAL_a3b2c69b_4_k_cu_5ded017e_248084cuda3std3__45__cpo3endE - _ZN40_INTERNAL_a3b2c69b_4_k_cu_5ded017e_248084cute7productE)
_ZN40_INTERNAL_a3b2c69b_4_k_cu_5ded017e_248084cute7productE:
	.zero		1
	.type		_ZN40_INTERNAL_a3b2c69b_4_k_cu_5ded017e_248084cuda3std3__45__cpo3endE,@object
	.size		_ZN40_INTERNAL_a3b2c69b_4_k_cu_5ded017e_248084cuda3std3__45__cpo3endE,(_ZN40_INTERNAL_a3b2c69b_4_k_cu_5ded017e_248084cuda3std3__419piecewise_constructE - _ZN40_INTERNAL_a3b2c69b_4_k_cu_5ded017e_248084cuda3std3__45__cpo3endE)
_ZN40_INTERNAL_a3b2c69b_4_k_cu_5ded017e_248084cuda3std3__45__cpo3endE:
	.zero		1
	.type		_ZN40_INTERNAL_a3b2c69b_4_k_cu_5ded017e_248084cuda3std3__419piecewise_constructE,@object
	.size		_ZN40_INTERNAL_a3b2c69b_4_k_cu_5ded017e_248084cuda3std3__419piecewise_constructE,(_ZN40_INTERNAL_a3b2c69b_4_k_cu_5ded017e_248084cuda3std3__45__cpo4cendE - _ZN40_INTERNAL_a3b2c69b_4_k_cu_5ded017e_248084cuda3std3__419piecewise_constructE)
_ZN40_INTERNAL_a3b2c69b_4_k_cu_5ded017e_248084cuda3std3__419piecewise_constructE:
	.zero		1
	.type		_ZN40_INTERNAL_a3b2c69b_4_k_cu_5ded017e_248084cuda3std3__45__cpo4cendE,@object
	.size		_ZN40_INTERNAL_a3b2c69b_4_k_cu_5ded017e_248084cuda3std3__45__cpo4cendE,(_ZN40_INTERNAL_a3b2c69b_4_k_cu_5ded017e_248084cuda3std6ranges3__45__cpo4swapE - _ZN40_INTERNAL_a3b2c69b_4_k_cu_5ded017e_248084cuda3std3__45__cpo4cendE)
_ZN40_INTERNAL_a3b2c69b_4_k_cu_5ded017e_248084cuda3std3__45__cpo4cendE:
	.zero		1
	.type		_ZN40_INTERNAL_a3b2c69b_4_k_cu_5ded017e_248084cuda3std6ranges3__45__cpo4swapE,@object
	.size		_ZN40_INTERNAL_a3b2c69b_4_k_cu_5ded017e_248084cuda3std6ranges3__45__cpo4swapE,(.L_8 - _ZN40_INTERNAL_a3b2c69b_4_k_cu_5ded017e_248084cuda3std6ranges3__45__cpo4swapE)
_ZN40_INTERNAL_a3b2c69b_4_k_cu_5ded017e_248084cuda3std6ranges3__45__cpo4swapE:
	.zero		1
.L_8:


//--------------------- .nv.constant0._ZN7cutlass13device_kernelINS_4gemm6kernel13GemmUniversalIN4cute5tupleIJiiiiEEENS1_10collective13CollectiveMmaINS1_34MainloopSm90TmaGmmaWarpSpecializedILi3ENS5_IJNS4_1CILi1EEESB_SB_EEENS1_35KernelTmaWarpSpecializedCooperativeEEENS5_IJNSA_ILi128EEENSA_ILi256EEENSA_ILi32EEEEEEfNS5_IJlSB_lEEEfSJ_NS4_8TiledMMAINS4_8MMA_AtomIJNS4_4SM904GMMA30MMA_64x256x8_F32TF32TF32_SS_TNILNSN_7ScaleInE1ELSP_1EEEEEENS4_6LayoutINS5_IJNSA_ILi2EEESB_SB_EEENS5_IJSB_NSA_ILi0EEESV_EEEEENS5_IJNS4_10UnderscoreESY_SY_EEEEENS4_13SM90_TMA_LOADENS4_14ComposedLayoutINS4_7SwizzleILi3ELi4ELi3EEENS4_18smem_ptr_flag_bitsILi32EEENSS_INS5_IJNSA_ILi8EEESH_EEENS5_IJSH_SB_EEEEEEEvNS4_8identityES11_S1B_vS1C_EENS_8epilogue10collective6detail29Sm90TmaWarpSpecializedAdapterINS1F_15DefaultEpilogueIfSJ_SJ_NS1E_6thread17LinearCombinationIfLi1EffLNS1J_9ScaleType4KindE0ELNS_15FloatRoundStyleE2EfEENS1_15EpilogueDefaultEEEEEvvEEEEvNT_6ParamsE --------------------------
	.section	.nv.constant0._ZN7cutlass13device_kernelINS_4gemm6kernel13GemmUniversalIN4cute5tupleIJiiiiEEENS1_10collective13CollectiveMmaINS1_34MainloopSm90TmaGmmaWarpSpecializedILi3ENS5_IJNS4_1CILi1EEESB_SB_EEENS1_35KernelTmaWarpSpecializedCooperativeEEENS5_IJNSA_ILi128EEENSA_ILi256EEENSA_ILi32EEEEEEfNS5_IJlSB_lEEEfSJ_NS4_8TiledMMAINS4_8MMA_AtomIJNS4_4SM904GMMA30MMA_64x256x8_F32TF32TF32_SS_TNILNSN_7ScaleInE1ELSP_1EEEEEENS4_6LayoutINS5_IJNSA_ILi2EEESB_SB_EEENS5_IJSB_NSA_ILi0EEESV_EEEEENS5_IJNS4_10UnderscoreESY_SY_EEEEENS4_13SM90_TMA_LOADENS4_14ComposedLayoutINS4_7SwizzleILi3ELi4ELi3EEENS4_18smem_ptr_flag_bitsILi32EEENSS_INS5_IJNSA_ILi8EEESH_EEENS5_IJSH_SB_EEEEEEEvNS4_8identityES11_S1B_vS1C_EENS_8epilogue10collective6detail29Sm90TmaWarpSpecializedAdapterINS1F_15DefaultEpilogueIfSJ_SJ_NS1E_6thread17LinearCombinationIfLi1EffLNS1J_9ScaleType4KindE0ELNS_15FloatRoundStyleE2EfEENS1_15EpilogueDefaultEEEEEvvEEEEvNT_6ParamsE,"a",@progbits
	.sectionflags	@""
	.align	4
.nv.constant0._ZN7cutlass13device_kernelINS_4gemm6kernel13GemmUniversalIN4cute5tupleIJiiiiEEENS1_10collective13CollectiveMmaINS1_34MainloopSm90TmaGmmaWarpSpecializedILi3ENS5_IJNS4_1CILi1EEESB_SB_EEENS1_35KernelTmaWarpSpecializedCooperativeEEENS5_IJNSA_ILi128EEENSA_ILi256EEENSA_ILi32EEEEEEfNS5_IJlSB_lEEEfSJ_NS4_8TiledMMAINS4_8MMA_AtomIJNS4_4SM904GMMA30MMA_64x256x8_F32TF32TF32_SS_TNILNSN_7ScaleInE1ELSP_1EEEEEENS4_6LayoutINS5_IJNSA_ILi2EEESB_SB_EEENS5_IJSB_NSA_ILi0EEESV_EEEEENS5_IJNS4_10UnderscoreESY_SY_EEEEENS4_13SM90_TMA_LOADENS4_14ComposedLayoutINS4_7SwizzleILi3ELi4ELi3EEENS4_18smem_ptr_flag_bitsILi32EEENSS_INS5_IJNSA_ILi8EEESH_EEENS5_IJSH_SB_EEEEEEEvNS4_8identityES11_S1B_vS1C_EENS_8epilogue10collective6detail29Sm90TmaWarpSpecializedAdapterINS1F_15DefaultEpilogueIfSJ_SJ_NS1E_6thread17LinearCombinationIfLi1EffLNS1J_9ScaleType4KindE0ELNS_15FloatRoundStyleE2EfEENS1_15EpilogueDefaultEEEEEvvEEEEvNT_6ParamsE:
	.zero		1664


//--------------------- SYMBOLS --------------------------

	.type		.nv.reservedSmem.offset0,@object
	.size		.nv.reservedSmem.offset0,0x4
	.type		__assertfail,@function
